	.target	sm_90a

	.elftype	@"ET_EXEC"


//--------------------- .note.nv.tkinfo           --------------------------
	.section	.note.nv.tkinfo,"",@"SHT_NOTE"
	.sectionflags	@"SHF_NOTE_NV_TKINFO"
	.tkinfo
        /*0018*/ 	.word	0x00000002
        /*0030*/ 	.string	""
        /*0030*/ 	.string	"ptxas"
        /*0030*/ 	.string	"Cuda compilation tools, release 13.0, V13.0.88"
        /*0030*/ 	.string	"Build cuda_13.0.r13.0/compiler.36424714_0"
        /*0030*/ 	.string	"-arch sm_90a -m 64 "



//--------------------- .note.nv.cuinfo           --------------------------
	.section	.note.nv.cuinfo,"",@"SHT_NOTE"
	.sectionflags	@"SHF_NOTE_NV_CUINFO"
        /*0018*/ 	.short	0x0002
        /*001a*/ 	.short	0x005a
        /*001c*/ 	.short	0x0082
	.zero		2


//--------------------- .nv.info                  --------------------------
	.section	.nv.info,"",@"SHT_CUDA_INFO"
	.align	4


	//----- nvinfo : EIATTR_REGCOUNT
	.align		4
        /*0000*/ 	.byte	0x04, 0x2f
        /*0002*/ 	.short	(.L_15 - .L_14)
	.align		4
.L_14:
        /*0004*/ 	.word	index@(_ZN7cutlass13device_kernelINS_4gemm6kernel13GemmUniversalIN4cute5tupleIJiiiiEEENS1_10collective13CollectiveMmaINS1_34MainloopSm90TmaGmmaWarpSpecializedILi3ENS5_IJNS4_1CILi1EEESB_SB_EEENS1_32KernelTmaWarpSpecializedPingpongEEENS5_IJNSA_ILi64EEESF_NSA_ILi32EEEEEENS_6half_tENS5_IJlSB_lEEESI_SJ_NS4_8TiledMMAINS4_8MMA_AtomIJNS4_4SM904GMMA25MMA_64x64x16_F32F16F16_SSILNSN_5MajorE0ELSP_0ELNSN_7ScaleInE1ELSQ_1EEEEEENS4_6LayoutISC_NS5_IJNSA_ILi0EEESU_SU_EEEEENS5_IJNS4_10UnderscoreESX_SX_EEEEENS4_13SM90_TMA_LOADENS4_14ComposedLayoutINS4_7SwizzleILi2ELi4ELi3EEENS4_18smem_ptr_flag_bitsILi16EEENST_INS5_IJNSA_ILi8EEESG_EEENS5_IJSG_SB_EEEEEEEvNS4_8identityES10_S1A_vS1B_EENS_8epilogue10collective6detail29Sm90TmaWarpSpecializedAdapterINS1E_15DefaultEpilogueISI_SJ_SJ_NS1D_6thread17LinearCombinationISI_Li1EffLNS1I_9ScaleType4KindE0ELNS_15FloatRoundStyleE2ESI_EENS1_15EpilogueDefaultEEEEEvvEEEEvNT_6ParamsE)
        /*0008*/ 	.word	0x000000a8


	//----- nvinfo : EIATTR_FRAME_SIZE
	.align		4
.L_15:
        /*000c*/ 	.byte	0x04, 0x11
        /*000e*/ 	.short	(.L_17 - .L_16)
	.align		4
.L_16:
        /*0010*/ 	.word	index@(_ZN7cutlass13device_kernelINS_4gemm6kernel13GemmUniversalIN4cute5tupleIJiiiiEEENS1_10collective13CollectiveMmaINS1_34MainloopSm90TmaGmmaWarpSpecializedILi3ENS5_IJNS4_1CILi1EEESB_SB_EEENS1_32KernelTmaWarpSpecializedPingpongEEENS5_IJNSA_ILi64EEESF_NSA_ILi32EEEEEENS_6half_tENS5_IJlSB_lEEESI_SJ_NS4_8TiledMMAINS4_8MMA_AtomIJNS4_4SM904GMMA25MMA_64x64x16_F32F16F16_SSILNSN_5MajorE0ELSP_0ELNSN_7ScaleInE1ELSQ_1EEEEEENS4_6LayoutISC_NS5_IJNSA_ILi0EEESU_SU_EEEEENS5_IJNS4_10UnderscoreESX_SX_EEEEENS4_13SM90_TMA_LOADENS4_14ComposedLayoutINS4_7SwizzleILi2ELi4ELi3EEENS4_18smem_ptr_flag_bitsILi16EEENST_INS5_IJNSA_ILi8EEESG_EEENS5_IJSG_SB_EEEEEEEvNS4_8identityES10_S1A_vS1B_EENS_8epilogue10collective6detail29Sm90TmaWarpSpecializedAdapterINS1E_15DefaultEpilogueISI_SJ_SJ_NS1D_6thread17LinearCombinationISI_Li1EffLNS1I_9ScaleType4KindE0ELNS_15FloatRoundStyleE2ESI_EENS1_15EpilogueDefaultEEEEEvvEEEEvNT_6ParamsE)
        /*0014*/ 	.word	0x00000008


	//----- nvinfo : EIATTR_MIN_STACK_SIZE
	.align		4
.L_17:
        /*0018*/ 	.byte	0x04, 0x12
        /*001a*/ 	.short	(.L_19 - .L_18)
	.align		4
.L_18:
        /*001c*/ 	.word	index@(_ZN7cutlass13device_kernelINS_4gemm6kernel13GemmUniversalIN4cute5tupleIJiiiiEEENS1_10collective13CollectiveMmaINS1_34MainloopSm90TmaGmmaWarpSpecializedILi3ENS5_IJNS4_1CILi1EEESB_SB_EEENS1_32KernelTmaWarpSpecializedPingpongEEENS5_IJNSA_ILi64EEESF_NSA_ILi32EEEEEENS_6half_tENS5_IJlSB_lEEESI_SJ_NS4_8TiledMMAINS4_8MMA_AtomIJNS4_4SM904GMMA25MMA_64x64x16_F32F16F16_SSILNSN_5MajorE0ELSP_0ELNSN_7ScaleInE1ELSQ_1EEEEEENS4_6LayoutISC_NS5_IJNSA_ILi0EEESU_SU_EEEEENS5_IJNS4_10UnderscoreESX_SX_EEEEENS4_13SM90_TMA_LOADENS4_14ComposedLayoutINS4_7SwizzleILi2ELi4ELi3EEENS4_18smem_ptr_flag_bitsILi16EEENST_INS5_IJNSA_ILi8EEESG_EEENS5_IJSG_SB_EEEEEEEvNS4_8identityES10_S1A_vS1B_EENS_8epilogue10collective6detail29Sm90TmaWarpSpecializedAdapterINS1E_15DefaultEpilogueISI_SJ_SJ_NS1D_6thread17LinearCombinationISI_Li1EffLNS1I_9ScaleType4KindE0ELNS_15FloatRoundStyleE2ESI_EENS1_15EpilogueDefaultEEEEEvvEEEEvNT_6ParamsE)
        /*0020*/ 	.word	0x00000008
.L_19:


//--------------------- .nv.compat                --------------------------
	.section	.nv.compat,"",@"SHT_CUDA_COMPAT_INFO"
	.align	4
        /*0000*/ 	.byte	0x02, 0x09, 0x01, 0x00, 0x02, 0x02, 0x04, 0x00, 0x02, 0x05, 0x05, 0x00, 0x03, 0x07, 0x01, 0x01
        /*0010*/ 	.byte	0x02, 0x03, 0x01, 0x00, 0x02, 0x06, 0x01, 0x00, 0x04, 0x0b, 0x08, 0x00, 0x00, 0x00, 0x00, 0x00
        /*0020*/ 	.byte	0x00, 0x00, 0x00, 0x00


//--------------------- .nv.info._ZN7cutlass13device_kernelINS_4gemm6kernel13GemmUniversalIN4cute5tupleIJiiiiEEENS1_10collective13CollectiveMmaINS1_34MainloopSm90TmaGmmaWarpSpecializedILi3ENS5_IJNS4_1CILi1EEESB_SB_EEENS1_32KernelTmaWarpSpecializedPingpongEEENS5_IJNSA_ILi64EEESF_NSA_ILi32EEEEEENS_6half_tENS5_IJlSB_lEEESI_SJ_NS4_8TiledMMAINS4_8MMA_AtomIJNS4_4SM904GMMA25MMA_64x64x16_F32F16F16_SSILNSN_5MajorE0ELSP_0ELNSN_7ScaleInE1ELSQ_1EEEEEENS4_6LayoutISC_NS5_IJNSA_ILi0EEESU_SU_EEEEENS5_IJNS4_10UnderscoreESX_SX_EEEEENS4_13SM90_TMA_LOADENS4_14ComposedLayoutINS4_7SwizzleILi2ELi4ELi3EEENS4_18smem_ptr_flag_bitsILi16EEENST_INS5_IJNSA_ILi8EEESG_EEENS5_IJSG_SB_EEEEEEEvNS4_8identityES10_S1A_vS1B_EENS_8epilogue10collective6detail29Sm90TmaWarpSpecializedAdapterINS1E_15DefaultEpilogueISI_SJ_SJ_NS1D_6thread17LinearCombinationISI_Li1EffLNS1I_9ScaleType4KindE0ELNS_15FloatRoundStyleE2ESI_EENS1_15EpilogueDefaultEEEEEvvEEEEvNT_6ParamsE --------------------------
	.section	.nv.info._ZN7cutlass13device_kernelINS_4gemm6kernel13GemmUniversalIN4cute5tupleIJiiiiEEENS1_10collective13CollectiveMmaINS1_34MainloopSm90TmaGmmaWarpSpecializedILi3ENS5_IJNS4_1CILi1EEESB_SB_EEENS1_32KernelTmaWarpSpecializedPingpongEEENS5_IJNSA_ILi64EEESF_NSA_ILi32EEEEEENS_6half_tENS5_IJlSB_lEEESI_SJ_NS4_8TiledMMAINS4_8MMA_AtomIJNS4_4SM904GMMA25MMA_64x64x16_F32F16F16_SSILNSN_5MajorE0ELSP_0ELNSN_7ScaleInE1ELSQ_1EEEEEENS4_6LayoutISC_NS5_IJNSA_ILi0EEESU_SU_EEEEENS5_IJNS4_10UnderscoreESX_SX_EEEEENS4_13SM90_TMA_LOADENS4_14ComposedLayoutINS4_7SwizzleILi2ELi4ELi3EEENS4_18smem_ptr_flag_bitsILi16EEENST_INS5_IJNSA_ILi8EEESG_EEENS5_IJSG_SB_EEEEEEEvNS4_8identityES10_S1A_vS1B_EENS_8epilogue10collective6detail29Sm90TmaWarpSpecializedAdapterINS1E_15DefaultEpilogueISI_SJ_SJ_NS1D_6thread17LinearCombinationISI_Li1EffLNS1I_9ScaleType4KindE0ELNS_15FloatRoundStyleE2ESI_EENS1_15EpilogueDefaultEEEEEvvEEEEvNT_6ParamsE,"",@"SHT_CUDA_INFO"
	.sectionflags	@""
	.align	4


	//----- nvinfo : EIATTR_CUDA_API_VERSION
	.align		4
        /*0000*/ 	.byte	0x04, 0x37
        /*0002*/ 	.short	(.L_21 - .L_20)
.L_20:
        /*0004*/ 	.word	0x00000082


	//----- nvinfo : EIATTR_KPARAM_INFO
	.align		4
.L_21:
        /*0008*/ 	.byte	0x04, 0x17
        /*000a*/ 	.short	(.L_23 - .L_22)
.L_22:
        /*000c*/ 	.word	0x00000000
        /*0010*/ 	.short	0x0000
        /*0012*/ 	.short	0x0070
        /*0014*/ 	.byte	0x00, 0xf0, 0x01, 0x10


	//----- nvinfo : EIATTR_SPARSE_MMA_MASK
	.align		4
.L_23:
        /*0018*/ 	.byte	0x03, 0x50
        /*001a*/ 	.short	0x0000


	//----- nvinfo : EIATTR_MAXREG_COUNT
	.align		4
        /*001c*/ 	.byte	0x03, 0x1b
        /*001e*/ 	.short	0x00a8


	//----- nvinfo : EIATTR_NUM_BARRIERS
	.align		4
        /*0020*/ 	.byte	0x02, 0x4c
        /*0022*/ 	.byte	0x01
	.zero		1


	//----- nvinfo : EIATTR_EXTERNS
	.align		4
        /*0024*/ 	.byte	0x04, 0x0f
        /*0026*/ 	.short	(.L_25 - .L_24)


	//   ....[0]....
	.align		4
.L_24:
        /*0028*/ 	.word	index@(__assertfail)


	//----- nvinfo : EIATTR_ANNOTATIONS
	.align		4
.L_25:
        /*002c*/ 	.byte	0x04, 0x55
        /*002e*/ 	.short	(.L_27 - .L_26)


	//   ....[0]....
.L_26:
        /*0030*/ 	.word	0x00000001
        /*0034*/ 	.byte	0xb0, 0x0a, 0x00, 0x00, 0x01, 0x00, 0x00, 0x00, 0xd0, 0x40, 0x00, 0x00, 0x01, 0x00, 0x00, 0x00
        /*0044*/ 	.byte	0xc0, 0x4c, 0x00, 0x00


	//----- nvinfo : EIATTR_MERCURY_ISA_VERSION
	.align		4
.L_27:
        /*0048*/ 	.byte	0x03, 0x5f
        /*004a*/ 	.short	0x0101


	//----- nvinfo : EIATTR_INT_WARP_WIDE_INSTR_OFFSETS
	.align		4
        /*004c*/ 	.byte	0x04, 0x31
        /*004e*/ 	.short	(.L_29 - .L_28)


	//   ....[0]....
.L_28:
        /*0050*/ 	.word	0x000003c0


	//   ....[1]....
        /*0054*/ 	.word	0x000003e0


	//   ....[2]....
        /*0058*/ 	.word	0x00000460


	//   ....[3]....
        /*005c*/ 	.word	0x00000470


	//   ....[4]....
        /*0060*/ 	.word	0x00000480


	//   ....[5]....
        /*0064*/ 	.word	0x000004a0


	//   ....[6]....
        /*0068*/ 	.word	0x00000530


	//   ....[7]....
        /*006c*/ 	.word	0x00000550


	//----- nvinfo : EIATTR_COOP_GROUP_MASK_REGIDS
	.align		4
.L_29:
        /*0070*/ 	.byte	0x04, 0x29
        /*0072*/ 	.short	(.L_31 - .L_30)


	//   ....[0]....
.L_30:
        /*0074*/ 	.word	0xffffffff


	//   ....[1]....
        /*0078*/ 	.word	0xffffffff


	//   ....[2]....
        /*007c*/ 	.word	0xffffffff


	//   ....[3]....
        /*0080*/ 	.word	0xffffffff


	//   ....[4]....
        /*0084*/ 	.word	0xffffffff


	//   ....[5]....
        /*0088*/ 	.word	0xffffffff


	//----- nvinfo : EIATTR_COOP_GROUP_INSTR_OFFSETS
	.align		4
.L_31:
        /*008c*/ 	.byte	0x04, 0x28
        /*008e*/ 	.short	(.L_33 - .L_32)


	//   ....[0]....
.L_32:
        /*0090*/ 	.word	0x00000070


	//   ....[1]....
        /*0094*/ 	.word	0x00000080


	//   ....[2]....
        /*0098*/ 	.word	0x00000140


	//   ....[3]....
        /*009c*/ 	.word	0x000002b0


	//   ....[4]....
        /*00a0*/ 	.word	0x000002f0


	//   ....[5]....
        /*00a4*/ 	.word	0x00000340


	//----- nvinfo : EIATTR_REG_RECONFIG
	.align		4
.L_33:
        /*00a8*/ 	.byte	0x01, 0x54
	.zero		2


	//----- nvinfo : EIATTR_SYSCALL_OFFSETS
	.align		4
        /*00ac*/ 	.byte	0x04, 0x46
        /*00ae*/ 	.short	(.L_35 - .L_34)


	//   ....[0]....
.L_34:
        /*00b0*/ 	.word	0x000015e0


	//----- nvinfo : EIATTR_MBARRIER_INSTR_OFFSETS
	.align		4
.L_35:
        /*00b4*/ 	.byte	0x04, 0x39
        /*00b6*/ 	.short	(.L_37 - .L_36)


	//   ....[0]....
.L_36:
        /*00b8*/ 	.word	0x00000240
        /*00bc*/ 	.word	0x000000ff
        /*00c0*/ 	.word	0x00000000
        /*00c4*/ 	.short	0x0100
        /*00c6*/ 	.byte	0x08
	.zero		1


	//   ....[1]....
        /*00c8*/ 	.word	0x00000250
        /*00cc*/ 	.word	0x000000ff
        /*00d0*/ 	.word	0x00000018
        /*00d4*/ 	.short	0x0100
        /*00d6*/ 	.byte	0x08
	.zero		1


	//   ....[2]....
        /*00d8*/ 	.word	0x00000260
        /*00dc*/ 	.word	0x000000ff
        /*00e0*/ 	.word	0x00000008
        /*00e4*/ 	.short	0x0100
        /*00e6*/ 	.byte	0x08
	.zero		1


	//   ....[3]....
        /*00e8*/ 	.word	0x00000270
        /*00ec*/ 	.word	0x000000ff
        /*00f0*/ 	.word	0x00000020
        /*00f4*/ 	.short	0x0100
        /*00f6*/ 	.byte	0x08
	.zero		1


	//   ....[4]....
        /*00f8*/ 	.word	0x00000280
        /*00fc*/ 	.word	0x000000ff
        /*0100*/ 	.word	0x00000010
        /*0104*/ 	.short	0x0100
        /*0106*/ 	.byte	0x08
	.zero		1


	//   ....[5]....
        /*0108*/ 	.word	0x00000290
        /*010c*/ 	.word	0x000000ff
        /*0110*/ 	.word	0x00000028
        /*0114*/ 	.short	0x0100
        /*0116*/ 	.byte	0x08
	.zero		1


	//   ....[6]....
        /*0118*/ 	.word	0x00000590
        /*011c*/ 	.word	0x000000ff
        /*0120*/ 	.word	0x00000060
        /*0124*/ 	.short	0x0100
        /*0126*/ 	.byte	0x08
	.zero		1


	//   ....[7]....
        /*0128*/ 	.word	0x00000600
        /*012c*/ 	.word	0x000000ff
        /*0130*/ 	.word	0x00000068
        /*0134*/ 	.short	0x0100
        /*0136*/ 	.byte	0x08
	.zero		1


	//   ....[8]....
        /*0138*/ 	.word	0x00000620
        /*013c*/ 	.word	0x000000ff
        /*0140*/ 	.word	0x00000040
        /*0144*/ 	.short	0x0100
        /*0146*/ 	.byte	0x09
	.zero		1


	//   ....[9]....
        /*0148*/ 	.word	0x00000630
        /*014c*/ 	.word	0x000000ff
        /*0150*/ 	.word	0x00000048
        /*0154*/ 	.short	0x0100
        /*0156*/ 	.byte	0x09
	.zero		1


	//   ....[10]....
        /*0158*/ 	.word	0x00000640
        /*015c*/ 	.word	0x000000ff
        /*0160*/ 	.word	0x00000050
        /*0164*/ 	.short	0x0100
        /*0166*/ 	.byte	0x09
	.zero		1


	//   ....[11]....
        /*0168*/ 	.word	0x00000650
        /*016c*/ 	.word	0x000000ff
        /*0170*/ 	.word	0x00000058
        /*0174*/ 	.short	0x0100
        /*0176*/ 	.byte	0x09
	.zero		1


	//   ....[12]....
        /*0178*/ 	.word	0x000014c0
        /*017c*/ 	.word	0x0000003d
        /*0180*/ 	.word	0x00000000
        /*0184*/ 	.short	0x010a
        /*0186*/ 	.byte	0x2a
	.zero		1


	//   ....[13]....
        /*0188*/ 	.word	0x00001660
        /*018c*/ 	.word	0x00000003
        /*0190*/ 	.word	0x00000000
        /*0194*/ 	.short	0x010a
        /*0196*/ 	.byte	0x3f
	.zero		1


	//   ....[14]....
        /*0198*/ 	.word	0x000016a0
        /*019c*/ 	.word	0x00000003
        /*01a0*/ 	.word	0x00000000
        /*01a4*/ 	.short	0x010a
        /*01a6*/ 	.byte	0x3f
	.zero		1


	//   ....[15]....
        /*01a8*/ 	.word	0x000018a0
        /*01ac*/ 	.word	0x000000ff
        /*01b0*/ 	.word	0x00000000
        /*01b4*/ 	.short	0x010a
        /*01b6*/ 	.byte	0x04
	.zero		1


	//   ....[16]....
        /*01b8*/ 	.word	0x000018e0
        /*01bc*/ 	.word	0x000000ff
        /*01c0*/ 	.word	0x00000000
        /*01c4*/ 	.short	0x010a
        /*01c6*/ 	.byte	0x04
	.zero		1


	//   ....[17]....
        /*01c8*/ 	.word	0x00001a40
        /*01cc*/ 	.word	0x000000ff
        /*01d0*/ 	.word	0x00000000
        /*01d4*/ 	.short	0x0101
        /*01d6*/ 	.byte	0x04
	.zero		1


	//   ....[18]....
        /*01d8*/ 	.word	0x00001b30
        /*01dc*/ 	.word	0x0000003e
        /*01e0*/ 	.word	0x00000000
        /*01e4*/ 	.short	0x0101
        /*01e6*/ 	.byte	0x2f
	.zero		1


	//   ....[19]....
        /*01e8*/ 	.word	0x00001c00
        /*01ec*/ 	.word	0x000000ff
        /*01f0*/ 	.word	0x00000000
        /*01f4*/ 	.short	0x0101
        /*01f6*/ 	.byte	0x06
	.zero		1


	//   ....[20]....
        /*01f8*/ 	.word	0x00001cb0
        /*01fc*/ 	.word	0x0000003d
        /*0200*/ 	.word	0x00000010
        /*0204*/ 	.short	0x010a
        /*0206*/ 	.byte	0x2a
	.zero		1


	//   ....[21]....
        /*0208*/ 	.word	0x000040f0
        /*020c*/ 	.word	0x00000040
        /*0210*/ 	.word	0x00000000
        /*0214*/ 	.short	0x0101
        /*0216*/ 	.byte	0x2f
	.zero		1


	//   ....[22]....
        /*0218*/ 	.word	0x00004a50
        /*021c*/ 	.word	0x0000000a
        /*0220*/ 	.word	0x00000018
        /*0224*/ 	.short	0x010a
        /*0226*/ 	.byte	0x3f
	.zero		1


	//   ....[23]....
        /*0228*/ 	.word	0x00004dd0
        /*022c*/ 	.word	0x00000005
        /*0230*/ 	.word	0x00000068
        /*0234*/ 	.short	0x0101
        /*0236*/ 	.byte	0x3f
	.zero		1


	//   ....[24]....
        /*0238*/ 	.word	0x00005550
        /*023c*/ 	.word	0x00000009
        /*0240*/ 	.word	0x00000000
        /*0244*/ 	.short	0x010a
        /*0246*/ 	.byte	0x3f
	.zero		1


	//   ....[25]....
        /*0248*/ 	.word	0x000055d0
        /*024c*/ 	.word	0x00000006
        /*0250*/ 	.word	0x00000000
        /*0254*/ 	.short	0x010a
        /*0256*/ 	.byte	0x3f
	.zero		1


	//   ....[26]....
        /*0258*/ 	.word	0x00005660
        /*025c*/ 	.word	0x00000003
        /*0260*/ 	.word	0x00000000
        /*0264*/ 	.short	0x010a
        /*0266*/ 	.byte	0x3f
	.zero		1


	//   ....[27]....
        /*0268*/ 	.word	0x000056c0
        /*026c*/ 	.word	0x0000003f
        /*0270*/ 	.word	0x00000000
        /*0274*/ 	.short	0x010a
        /*0276*/ 	.byte	0x3f
	.zero		1


	//   ....[28]....
        /*0278*/ 	.word	0x00005710
        /*027c*/ 	.word	0x00000003
        /*0280*/ 	.word	0x00000000
        /*0284*/ 	.short	0x010a
        /*0286*/ 	.byte	0x3f
	.zero		1


	//   ....[29]....
        /*0288*/ 	.word	0x00005770
        /*028c*/ 	.word	0x00000004
        /*0290*/ 	.word	0x00000000
        /*0294*/ 	.short	0x010a
        /*0296*/ 	.byte	0x3f
	.zero		1


	//   ....[30]....
        /*0298*/ 	.word	0x000057c0
        /*029c*/ 	.word	0x0000003f
        /*02a0*/ 	.word	0x00000010
        /*02a4*/ 	.short	0x010a
        /*02a6*/ 	.byte	0x3f
	.zero		1


	//   ....[31]....
        /*02a8*/ 	.word	0x00005890
        /*02ac*/ 	.word	0x0000000a
        /*02b0*/ 	.word	0x00000018
        /*02b4*/ 	.short	0x010a
        /*02b6*/ 	.byte	0x3f
	.zero		1


	//   ....[32]....
        /*02b8*/ 	.word	0x00005960
        /*02bc*/ 	.word	0x00000009
        /*02c0*/ 	.word	0x00000000
        /*02c4*/ 	.short	0x010a
        /*02c6*/ 	.byte	0x3f
	.zero		1


	//   ....[33]....
        /*02c8*/ 	.word	0x000059b0
        /*02cc*/ 	.word	0x00000006
        /*02d0*/ 	.word	0x00000000
        /*02d4*/ 	.short	0x010a
        /*02d6*/ 	.byte	0x3f
	.zero		1


	//----- nvinfo : EIATTR_NUM_MBARRIERS
	.align		4
.L_37:
        /*02d8*/ 	.byte	0x03, 0x38
        /*02da*/ 	.short	0x000c


	//----- nvinfo : EIATTR_EXIT_INSTR_OFFSETS
	.align		4
        /*02dc*/ 	.byte	0x04, 0x1c
        /*02de*/ 	.short	(.L_39 - .L_38)


	//   ....[0]....
.L_38:
        /*02e0*/ 	.word	0x00001160


	//   ....[1]....
        /*02e4*/ 	.word	0x000011c0


	//   ....[2]....
        /*02e8*/ 	.word	0x00004780


	//   ....[3]....
        /*02ec*/ 	.word	0x000047b0


	//   ....[4]....
        /*02f0*/ 	.word	0x000056b0


	//----- nvinfo : EIATTR_MAX_THREADS
	.align		4
.L_39:
        /*02f4*/ 	.byte	0x04, 0x05
        /*02f6*/ 	.short	(.L_41 - .L_40)
.L_40:
        /*02f8*/ 	.word	0x00000180
        /*02fc*/ 	.word	0x00000001
        /*0300*/ 	.word	0x00000001


	//----- nvinfo : EIATTR_CRS_STACK_SIZE
	.align		4
.L_41:
        /*0304*/ 	.byte	0x04, 0x1e
        /*0306*/ 	.short	(.L_43 - .L_42)
.L_42:
        /*0308*/ 	.word	0x00000000


	//----- nvinfo : EIATTR_CBANK_PARAM_SIZE
	.align		4
.L_43:
        /*030c*/ 	.byte	0x03, 0x19
        /*030e*/ 	.short	0x0470


	//----- nvinfo : EIATTR_PARAM_CBANK
	.align		4
        /*0310*/ 	.byte	0x04, 0x0a
        /*0312*/ 	.short	(.L_45 - .L_44)
	.align		4
.L_44:
        /*0314*/ 	.word	index@(.nv.constant0._ZN7cutlass13device_kernelINS_4gemm6kernel13GemmUniversalIN4cute5tupleIJiiiiEEENS1_10collective13CollectiveMmaINS1_34MainloopSm90TmaGmmaWarpSpecializedILi3ENS5_IJNS4_1CILi1EEESB_SB_EEENS1_32KernelTmaWarpSpecializedPingpongEEENS5_IJNSA_ILi64EEESF_NSA_ILi32EEEEEENS_6half_tENS5_IJlSB_lEEESI_SJ_NS4_8TiledMMAINS4_8MMA_AtomIJNS4_4SM904GMMA25MMA_64x64x16_F32F16F16_SSILNSN_5MajorE0ELSP_0ELNSN_7ScaleInE1ELSQ_1EEEEEENS4_6LayoutISC_NS5_IJNSA_ILi0EEESU_SU_EEEEENS5_IJNS4_10UnderscoreESX_SX_EEEEENS4_13SM90_TMA_LOADENS4_14ComposedLayoutINS4_7SwizzleILi2ELi4ELi3EEENS4_18smem_ptr_flag_bitsILi16EEENST_INS5_IJNSA_ILi8EEESG_EEENS5_IJSG_SB_EEEEEEEvNS4_8identityES10_S1A_vS1B_EENS_8epilogue10collective6detail29Sm90TmaWarpSpecializedAdapterINS1E_15DefaultEpilogueISI_SJ_SJ_NS1D_6thread17LinearCombinationISI_Li1EffLNS1I_9ScaleType4KindE0ELNS_15FloatRoundStyleE2ESI_EENS1_15EpilogueDefaultEEEEEvvEEEEvNT_6ParamsE)
        /*0318*/ 	.short	0x0210
        /*031a*/ 	.short	0x0470


	//----- nvinfo : EIATTR_SW_WAR
	.align		4
.L_45:
        /*031c*/ 	.byte	0x04, 0x36
        /*031e*/ 	.short	(.L_47 - .L_46)
.L_46:
        /*0320*/ 	.word	0x00000008
.L_47:


//--------------------- .nv.callgraph             --------------------------
	.section	.nv.callgraph,"",@"SHT_CUDA_CALLGRAPH"
	.align	4
	.sectionentsize	8
	.align		4
        /*0000*/ 	.word	0x00000000
	.align		4
        /*0004*/ 	.word	0xffffffff
	.align		4
        /*0008*/ 	.word	index@(_ZN7cutlass13device_kernelINS_4gemm6kernel13GemmUniversalIN4cute5tupleIJiiiiEEENS1_10collective13CollectiveMmaINS1_34MainloopSm90TmaGmmaWarpSpecializedILi3ENS5_IJNS4_1CILi1EEESB_SB_EEENS1_32KernelTmaWarpSpecializedPingpongEEENS5_IJNSA_ILi64EEESF_NSA_ILi32EEEEEENS_6half_tENS5_IJlSB_lEEESI_SJ_NS4_8TiledMMAINS4_8MMA_AtomIJNS4_4SM904GMMA25MMA_64x64x16_F32F16F16_SSILNSN_5MajorE0ELSP_0ELNSN_7ScaleInE1ELSQ_1EEEEEENS4_6LayoutISC_NS5_IJNSA_ILi0EEESU_SU_EEEEENS5_IJNS4_10UnderscoreESX_SX_EEEEENS4_13SM90_TMA_LOADENS4_14ComposedLayoutINS4_7SwizzleILi2ELi4ELi3EEENS4_18smem_ptr_flag_bitsILi16EEENST_INS5_IJNSA_ILi8EEESG_EEENS5_IJSG_SB_EEEEEEEvNS4_8identityES10_S1A_vS1B_EENS_8epilogue10collective6detail29Sm90TmaWarpSpecializedAdapterINS1E_15DefaultEpilogueISI_SJ_SJ_NS1D_6thread17LinearCombinationISI_Li1EffLNS1I_9ScaleType4KindE0ELNS_15FloatRoundStyleE2ESI_EENS1_15EpilogueDefaultEEEEEvvEEEEvNT_6ParamsE)
	.align		4
        /*000c*/ 	.word	index@(__assertfail)
	.align		4
        /*0010*/ 	.word	0x00000000
	.align		4
        /*0014*/ 	.word	0xfffffffe
	.align		4
        /*0018*/ 	.word	0x00000000
	.align		4
        /*001c*/ 	.word	0xfffffffd
	.align		4
        /*0020*/ 	.word	0x00000000
	.align		4
        /*0024*/ 	.word	0xfffffffc


//--------------------- .nv.constant4             --------------------------
	.section	.nv.constant4,"a",@progbits
	.align	8
	.align		8
.nv.constant4:
        /*0000*/ 	.dword	__assertfail
	.align		8
        /*0008*/ 	.dword	__unnamed_1
	.align		8
        /*0010*/ 	.dword	_ZN39_INTERNAL_cd4a04db_4_k_cu_ab8ea9a2_27774cuda3std3__45__cpo5beginE
	.align		8
        /*0018*/ 	.dword	_ZN39_INTERNAL_cd4a04db_4_k_cu_ab8ea9a2_27774cuda3std3__45__cpo3endE
	.align		8
        /*0020*/ 	.dword	_ZN39_INTERNAL_cd4a04db_4_k_cu_ab8ea9a2_27774cuda3std3__45__cpo6cbeginE
	.align		8
        /*0028*/ 	.dword	_ZN39_INTERNAL_cd4a04db_4_k_cu_ab8ea9a2_27774cuda3std3__45__cpo4cendE
	.align		8
        /*0030*/ 	.dword	_ZN39_INTERNAL_cd4a04db_4_k_cu_ab8ea9a2_27774cuda3std3__441_GLOBAL__N__cd4a04db_4_k_cu_ab8ea9a2_27776ignoreE
	.align		8
        /*0038*/ 	.dword	_ZN39_INTERNAL_cd4a04db_4_k_cu_ab8ea9a2_27774cuda3std3__419piecewise_constructE
	.align		8
        /*0040*/ 	.dword	_ZN39_INTERNAL_cd4a04db_4_k_cu_ab8ea9a2_27774cuda3std3__48in_placeE
	.align		8
        /*0048*/ 	.dword	_ZN39_INTERNAL_cd4a04db_4_k_cu_ab8ea9a2_27774cuda3std6ranges3__45__cpo4swapE
	.align		8
        /*0050*/ 	.dword	_ZN39_INTERNAL_cd4a04db_4_k_cu_ab8ea9a2_27774cuda3std6ranges3__45__cpo9iter_moveE
	.align		8
        /*0058*/ 	.dword	_ZN39_INTERNAL_cd4a04db_4_k_cu_ab8ea9a2_27774cute7productE
	.align		8
        /*0060*/ 	.dword	_ZN39_INTERNAL_cd4a04db_4_k_cu_ab8ea9a2_27774cute1_E
	.align		8
        /*0068*/ 	.dword	$str$22
	.align		8
        /*0070*/ 	.dword	$str$23


//--------------------- .text._ZN7cutlass13device_kernelINS_4gemm6kernel13GemmUniversalIN4cute5tupleIJiiiiEEENS1_10collective13CollectiveMmaINS1_34MainloopSm90TmaGmmaWarpSpecializedILi3ENS5_IJNS4_1CILi1EEESB_SB_EEENS1_32KernelTmaWarpSpecializedPingpongEEENS5_IJNSA_ILi64EEESF_NSA_ILi32EEEEEENS_6half_tENS5_IJlSB_lEEESI_SJ_NS4_8TiledMMAINS4_8MMA_AtomIJNS4_4SM904GMMA25MMA_64x64x16_F32F16F16_SSILNSN_5MajorE0ELSP_0ELNSN_7ScaleInE1ELSQ_1EEEEEENS4_6LayoutISC_NS5_IJNSA_ILi0EEESU_SU_EEEEENS5_IJNS4_10UnderscoreESX_SX_EEEEENS4_13SM90_TMA_LOADENS4_14ComposedLayoutINS4_7SwizzleILi2ELi4ELi3EEENS4_18smem_ptr_flag_bitsILi16EEENST_INS5_IJNSA_ILi8EEESG_EEENS5_IJSG_SB_EEEEEEEvNS4_8identityES10_S1A_vS1B_EENS_8epilogue10collective6detail29Sm90TmaWarpSpecializedAdapterINS1E_15DefaultEpilogueISI_SJ_SJ_NS1D_6thread17LinearCombinationISI_Li1EffLNS1I_9ScaleType4KindE0ELNS_15FloatRoundStyleE2ESI_EENS1_15EpilogueDefaultEEEEEvvEEEEvNT_6ParamsE --------------------------
	.section	.text._ZN7cutlass13device_kernelINS_4gemm6kernel13GemmUniversalIN4cute5tupleIJiiiiEEENS1_10collective13CollectiveMmaINS1_34MainloopSm90TmaGmmaWarpSpecializedILi3ENS5_IJNS4_1CILi1EEESB_SB_EEENS1_32KernelTmaWarpSpecializedPingpongEEENS5_IJNSA_ILi64EEESF_NSA_ILi32EEEEEENS_6half_tENS5_IJlSB_lEEESI_SJ_NS4_8TiledMMAINS4_8MMA_AtomIJNS4_4SM904GMMA25MMA_64x64x16_F32F16F16_SSILNSN_5MajorE0ELSP_0ELNSN_7ScaleInE1ELSQ_1EEEEEENS4_6LayoutISC_NS5_IJNSA_ILi0EEESU_SU_EEEEENS5_IJNS4_10UnderscoreESX_SX_EEEEENS4_13SM90_TMA_LOADENS4_14ComposedLayoutINS4_7SwizzleILi2ELi4ELi3EEENS4_18smem_ptr_flag_bitsILi16EEENST_INS5_IJNSA_ILi8EEESG_EEENS5_IJSG_SB_EEEEEEEvNS4_8identityES10_S1A_vS1B_EENS_8epilogue10collective6detail29Sm90TmaWarpSpecializedAdapterINS1E_15DefaultEpilogueISI_SJ_SJ_NS1D_6thread17LinearCombinationISI_Li1EffLNS1I_9ScaleType4KindE0ELNS_15FloatRoundStyleE2ESI_EENS1_15EpilogueDefaultEEEEEvvEEEEvNT_6ParamsE,"ax",@progbits
	.align	128
.text._ZN7cutlass13device_kernelINS_4gemm6kernel13GemmUniversalIN4cute5tupleIJiiiiEEENS1_10collective13CollectiveMmaINS1_34MainloopSm90TmaGmmaWarpSpecializedILi3ENS5_IJNS4_1CILi1EEESB_SB_EEENS1_32KernelTmaWarpSpecializedPingpongEEENS5_IJNSA_ILi64EEESF_NSA_ILi32EEEEEENS_6half_tENS5_IJlSB_lEEESI_SJ_NS4_8TiledMMAINS4_8MMA_AtomIJNS4_4SM904GMMA25MMA_64x64x16_F32F16F16_SSILNSN_5MajorE0ELSP_0ELNSN_7ScaleInE1ELSQ_1EEEEEENS4_6LayoutISC_NS5_IJNSA_ILi0EEESU_SU_EEEEENS5_IJNS4_10UnderscoreESX_SX_EEEEENS4_13SM90_TMA_LOADENS4_14ComposedLayoutINS4_7SwizzleILi2ELi4ELi3EEENS4_18smem_ptr_flag_bitsILi16EEENST_INS5_IJNSA_ILi8EEESG_EEENS5_IJSG_SB_EEEEEEEvNS4_8identityES10_S1A_vS1B_EENS_8epilogue10collective6detail29Sm90TmaWarpSpecializedAdapterINS1E_15DefaultEpilogueISI_SJ_SJ_NS1D_6thread17LinearCombinationISI_Li1EffLNS1I_9ScaleType4KindE0ELNS_15FloatRoundStyleE2ESI_EENS1_15EpilogueDefaultEEEEEvvEEEEvNT_6ParamsE:
        .type           _ZN7cutlass13device_kernelINS_4gemm6kernel13GemmUniversalIN4cute5tupleIJiiiiEEENS1_10collective13CollectiveMmaINS1_34MainloopSm90TmaGmmaWarpSpecializedILi3ENS5_IJNS4_1CILi1EEESB_SB_EEENS1_32KernelTmaWarpSpecializedPingpongEEENS5_IJNSA_ILi64EEESF_NSA_ILi32EEEEEENS_6half_tENS5_IJlSB_lEEESI_SJ_NS4_8TiledMMAINS4_8MMA_AtomIJNS4_4SM904GMMA25MMA_64x64x16_F32F16F16_SSILNSN_5MajorE0ELSP_0ELNSN_7ScaleInE1ELSQ_1EEEEEENS4_6LayoutISC_NS5_IJNSA_ILi0EEESU_SU_EEEEENS5_IJNS4_10UnderscoreESX_SX_EEEEENS4_13SM90_TMA_LOADENS4_14ComposedLayoutINS4_7SwizzleILi2ELi4ELi3EEENS4_18smem_ptr_flag_bitsILi16EEENST_INS5_IJNSA_ILi8EEESG_EEENS5_IJSG_SB_EEEEEEEvNS4_8identityES10_S1A_vS1B_EENS_8epilogue10collective6detail29Sm90TmaWarpSpecializedAdapterINS1E_15DefaultEpilogueISI_SJ_SJ_NS1D_6thread17LinearCombinationISI_Li1EffLNS1I_9ScaleType4KindE0ELNS_15FloatRoundStyleE2ESI_EENS1_15EpilogueDefaultEEEEEvvEEEEvNT_6ParamsE,@function
        .size           _ZN7cutlass13device_kernelINS_4gemm6kernel13GemmUniversalIN4cute5tupleIJiiiiEEENS1_10collective13CollectiveMmaINS1_34MainloopSm90TmaGmmaWarpSpecializedILi3ENS5_IJNS4_1CILi1EEESB_SB_EEENS1_32KernelTmaWarpSpecializedPingpongEEENS5_IJNSA_ILi64EEESF_NSA_ILi32EEEEEENS_6half_tENS5_IJlSB_lEEESI_SJ_NS4_8TiledMMAINS4_8MMA_AtomIJNS4_4SM904GMMA25MMA_64x64x16_F32F16F16_SSILNSN_5MajorE0ELSP_0ELNSN_7ScaleInE1ELSQ_1EEEEEENS4_6LayoutISC_NS5_IJNSA_ILi0EEESU_SU_EEEEENS5_IJNS4_10UnderscoreESX_SX_EEEEENS4_13SM90_TMA_LOADENS4_14ComposedLayoutINS4_7SwizzleILi2ELi4ELi3EEENS4_18smem_ptr_flag_bitsILi16EEENST_INS5_IJNSA_ILi8EEESG_EEENS5_IJSG_SB_EEEEEEEvNS4_8identityES10_S1A_vS1B_EENS_8epilogue10collective6detail29Sm90TmaWarpSpecializedAdapterINS1E_15DefaultEpilogueISI_SJ_SJ_NS1D_6thread17LinearCombinationISI_Li1EffLNS1I_9ScaleType4KindE0ELNS_15FloatRoundStyleE2ESI_EENS1_15EpilogueDefaultEEEEEvvEEEEvNT_6ParamsE,(.L_x_131 - _ZN7cutlass13device_kernelINS_4gemm6kernel13GemmUniversalIN4cute5tupleIJiiiiEEENS1_10collective13CollectiveMmaINS1_34MainloopSm90TmaGmmaWarpSpecializedILi3ENS5_IJNS4_1CILi1EEESB_SB_EEENS1_32KernelTmaWarpSpecializedPingpongEEENS5_IJNSA_ILi64EEESF_NSA_ILi32EEEEEENS_6half_tENS5_IJlSB_lEEESI_SJ_NS4_8TiledMMAINS4_8MMA_AtomIJNS4_4SM904GMMA25MMA_64x64x16_F32F16F16_SSILNSN_5MajorE0ELSP_0ELNSN_7ScaleInE1ELSQ_1EEEEEENS4_6LayoutISC_NS5_IJNSA_ILi0EEESU_SU_EEEEENS5_IJNS4_10UnderscoreESX_SX_EEEEENS4_13SM90_TMA_LOADENS4_14ComposedLayoutINS4_7SwizzleILi2ELi4ELi3EEENS4_18smem_ptr_flag_bitsILi16EEENST_INS5_IJNSA_ILi8EEESG_EEENS5_IJSG_SB_EEEEEEEvNS4_8identityES10_S1A_vS1B_EENS_8epilogue10collective6detail29Sm90TmaWarpSpecializedAdapterINS1E_15DefaultEpilogueISI_SJ_SJ_NS1D_6thread17LinearCombinationISI_Li1EffLNS1I_9ScaleType4KindE0ELNS_15FloatRoundStyleE2ESI_EENS1_15EpilogueDefaultEEEEEvvEEEEvNT_6ParamsE)
        .other          _ZN7cutlass13device_kernelINS_4gemm6kernel13GemmUniversalIN4cute5tupleIJiiiiEEENS1_10collective13CollectiveMmaINS1_34MainloopSm90TmaGmmaWarpSpecializedILi3ENS5_IJNS4_1CILi1EEESB_SB_EEENS1_32KernelTmaWarpSpecializedPingpongEEENS5_IJNSA_ILi64EEESF_NSA_ILi32EEEEEENS_6half_tENS5_IJlSB_lEEESI_SJ_NS4_8TiledMMAINS4_8MMA_AtomIJNS4_4SM904GMMA25MMA_64x64x16_F32F16F16_SSILNSN_5MajorE0ELSP_0ELNSN_7ScaleInE1ELSQ_1EEEEEENS4_6LayoutISC_NS5_IJNSA_ILi0EEESU_SU_EEEEENS5_IJNS4_10UnderscoreESX_SX_EEEEENS4_13SM90_TMA_LOADENS4_14ComposedLayoutINS4_7SwizzleILi2ELi4ELi3EEENS4_18smem_ptr_flag_bitsILi16EEENST_INS5_IJNSA_ILi8EEESG_EEENS5_IJSG_SB_EEEEEEEvNS4_8identityES10_S1A_vS1B_EENS_8epilogue10collective6detail29Sm90TmaWarpSpecializedAdapterINS1E_15DefaultEpilogueISI_SJ_SJ_NS1D_6thread17LinearCombinationISI_Li1EffLNS1I_9ScaleType4KindE0ELNS_15FloatRoundStyleE2ESI_EENS1_15EpilogueDefaultEEEEEvvEEEEvNT_6ParamsE,@"STO_CUDA_ENTRY STV_DEFAULT"
_ZN7cutlass13device_kernelINS_4gemm6kernel13GemmUniversalIN4cute5tupleIJiiiiEEENS1_10collective13CollectiveMmaINS1_34MainloopSm90TmaGmmaWarpSpecializedILi3ENS5_IJNS4_1CILi1EEESB_SB_EEENS1_32KernelTmaWarpSpecializedPingpongEEENS5_IJNSA_ILi64EEESF_NSA_ILi32EEEEEENS_6half_tENS5_IJlSB_lEEESI_SJ_NS4_8TiledMMAINS4_8MMA_AtomIJNS4_4SM904GMMA25MMA_64x64x16_F32F16F16_SSILNSN_5MajorE0ELSP_0ELNSN_7ScaleInE1ELSQ_1EEEEEENS4_6LayoutISC_NS5_IJNSA_ILi0EEESU_SU_EEEEENS5_IJNS4_10UnderscoreESX_SX_EEEEENS4_13SM90_TMA_LOADENS4_14ComposedLayoutINS4_7SwizzleILi2ELi4ELi3EEENS4_18smem_ptr_flag_bitsILi16EEENST_INS5_IJNSA_ILi8EEESG_EEENS5_IJSG_SB_EEEEEEEvNS4_8identityES10_S1A_vS1B_EENS_8epilogue10collective6detail29Sm90TmaWarpSpecializedAdapterINS1E_15DefaultEpilogueISI_SJ_SJ_NS1D_6thread17LinearCombinationISI_Li1EffLNS1I_9ScaleType4KindE0ELNS_15FloatRoundStyleE2ESI_EENS1_15EpilogueDefaultEEEEEvvEEEEvNT_6ParamsE:
[----:B------:R-:W0:Y:S02]  /*0000*/  LDC R1, c[0x0][0x28] ;  /* 0x00000a00ff017b82 */ /* 0x000e240000000800 */
[----:B0-----:R-:W-:Y:S01]  /*0010*/  VIADD R1, R1, 0xfffffff8 ;  /* 0xfffffff801017836 */ /* 0x001fe20000000000 */
[----:B------:R-:W0:Y:S01]  /*0020*/  S2R R4, SR_TID.X ;  /* 0x0000000000047919 */ /* 0x000e220000002100 */
[----:B------:R-:W-:Y:S01]  /*0030*/  ELECT P0, URZ, PT ;  /* 0x00000000003f782f */ /* 0x000fe20003800000 */
[----:B------:R-:W-:Y:S01]  /*0040*/  BSSY B0, `(.L_x_0) ;  /* 0x000000f000007945 */ /* 0x000fe20003800000 */
[--C-:B0-----:R-:W-:Y:S02]  /*0050*/  SHF.R.U32.HI R0, RZ, 0x5, R4.reuse ;  /* 0x00000005ff007819 */ /* 0x101fe40000011604 */
[----:B------:R-:W-:-:S03]  /*0060*/  SHF.R.U32.HI R5, RZ, 0x7, R4 ;  /* 0x00000007ff057819 */ /* 0x000fc60000011604 */
[----:B------:R-:W0:Y:S04]  /*0070*/  SHFL.IDX PT, R2, R0, RZ, 0x1f ;  /* 0x00001fff00027589 */ /* 0x000e2800000e0000 */
[----:B------:R1:W2:Y:S01]  /*0080*/  SHFL.IDX PT, R8, R5, RZ, 0x1f ;  /* 0x00001fff05087589 */ /* 0x0002a200000e0000 */
[----:B0-----:R-:W-:-:S13]  /*0090*/  ISETP.NE.OR P0, PT, R2, RZ, !P0 ;  /* 0x000000ff0200720c */ /* 0x001fda0004705670 */
[----:B-12---:R-:W-:Y:S05]  /*00a0*/  @P0 BRA `(.L_x_1) ;  /* 0x0000000000200947 */ /* 0x006fea0003800000 */
[----:B------:R-:W-:Y:S02]  /*00b0*/  ULDC.64 UR4, c[0x0][0x198] ;  /* 0x0000660000047ab9 */ /* 0x000fe40000000a00 */
[----:B------:R-:W-:Y:S02]  /*00c0*/  UIADD3 UR6, UP0, UR4, 0xf0, URZ ;  /* 0x000000f004067890 */ /* 0x000fe4000ff1e03f */
[----:B------:R-:W-:Y:S02]  /*00d0*/  UIADD3 UR4, UP1, UR4, 0x1f0, URZ ;  /* 0x000001f004047890 */ /* 0x000fe4000ff3e03f */
[----:B------:R-:W-:Y:S02]  /*00e0*/  UIADD3.X UR7, URZ, UR5, URZ, UP0, !UPT ;  /* 0x000000053f077290 */ /* 0x000fe400087fe43f */
[----:B------:R-:W-:-:S07]  /*00f0*/  UIADD3.X UR5, URZ, UR5, URZ, UP1, !UPT ;  /* 0x000000053f057290 */ /* 0x000fce0008ffe43f */
[----:B------:R0:W-:Y:S02]  /*0100*/  UTMACCTL.PF [UR6] ;  /* 0x00000000060079b9 */ /* 0x0001e40008040000 */
[----:B------:R0:W-:Y:S02]  /*0110*/  UTMACCTL.PF [UR4] ;  /* 0x00000000040079b9 */ /* 0x0001e40008040000 */
[----:B0-----:R-:W-:Y:S01]  /*0120*/  NOP ;  /* 0x0000000000007918 */ /* 0x001fe20000000000 */
.L_x_1:
[----:B------:R-:W-:Y:S05]  /*0130*/  BSYNC B0 ;  /* 0x0000000000007941 */ /* 0x000fea0003800000 */
.L_x_0:
[----:B------:R-:W0:Y:S02]  /*0140*/  SHFL.IDX PT, R3, R0, RZ, 0x1f ;  /* 0x00001fff00037589 */ /* 0x000e2400000e0000 */
[----:B0-----:R-:W-:-:S13]  /*0150*/  ISETP.NE.AND P0, PT, R3, RZ, PT ;  /* 0x000000ff0300720c */ /* 0x001fda0003f05270 */
[----:B------:R-:W-:Y:S05]  /*0160*/  @P0 BRA `(.L_x_2) ;  /* 0x0000000000500947 */ /* 0x000fea0003800000 */
[----:B------:R-:W0:Y:S01]  /*0170*/  S2UR UR8, SR_CgaCtaId ;  /* 0x00000000000879c3 */ /* 0x000e220000008800 */
[----:B------:R-:W-:Y:S01]  /*0180*/  UMOV UR4, 0x400 ;  /* 0x0000040000047882 */ /* 0x000fe20000000000 */
[----:B------:R-:W-:Y:S01]  /*0190*/  UMOV UR5, 0x1 ;  /* 0x0000000100057882 */ /* 0x000fe20000000000 */
[----:B------:R-:W-:Y:S01]  /*01a0*/  UMOV UR6, 0x80 ;  /* 0x0000008000067882 */ /* 0x000fe20000000000 */
[----:B------:R-:W-:Y:S01]  /*01b0*/  ELECT P0, URZ, PT ;  /* 0x00000000003f782f */ /* 0x000fe20003800000 */
[----:B------:R-:W-:-:S04]  /*01c0*/  UIADD3 UR6, -UR6, 0x100000, URZ ;  /* 0x0010000006067890 */ /* 0x000fc8000fffe13f */
[----:B------:R-:W-:Y:S02]  /*01d0*/  USHF.L.U32 UR7, UR6, 0xb, URZ ;  /* 0x0000000b06077899 */ /* 0x000fe4000800063f */
[----:B------:R-:W-:Y:S02]  /*01e0*/  USHF.L.U32 UR6, UR6, 0x1, URZ ;  /* 0x0000000106067899 */ /* 0x000fe4000800063f */
[----:B0-----:R-:W-:Y:S02]  /*01f0*/  ULEA UR8, UR8, UR4, 0x18 ;  /* 0x0000000408087291 */ /* 0x001fe4000f8ec03f */
[----:B------:R-:W-:-:S04]  /*0200*/  UIADD3 UR4, -UR5, 0x100000, URZ ;  /* 0x0010000005047890 */ /* 0x000fc8000fffe13f */
[----:B------:R-:W-:Y:S02]  /*0210*/  USHF.L.U32 UR5, UR4, 0xb, URZ ;  /* 0x0000000b04057899 */ /* 0x000fe4000800063f */
[----:B------:R-:W-:Y:S01]  /*0220*/  USHF.L.U32 UR4, UR4, 0x1, URZ ;  /* 0x0000000104047899 */ /* 0x000fe2000800063f */
[----:B------:R-:W0:Y:S11]  /*0230*/  FENCE.VIEW.ASYNC.S ;  /* 0x00000000000073c6 */ /* 0x000e360000000000 */
[----:B0-----:R0:W1:Y:S01]  /*0240*/  SYNCS.EXCH.64 URZ, [UR8], UR4 ;  /* 0x00000004083f75b2 */ /* 0x0010620008000100 */
[----:B------:R0:W2:Y:S01]  /*0250*/  SYNCS.EXCH.64 URZ, [UR8+0x18], UR6 ;  /* 0x00001806083f75b2 */ /* 0x0000a20008000100 */
[----:B------:R0:W3:Y:S01]  /*0260*/  SYNCS.EXCH.64 URZ, [UR8+0x8], UR4 ;  /* 0x00000804083f75b2 */ /* 0x0000e20008000100 */
[----:B------:R0:W4:Y:S01]  /*0270*/  SYNCS.EXCH.64 URZ, [UR8+0x20], UR6 ;  /* 0x00002006083f75b2 */ /* 0x0001220008000100 */
[----:B------:R0:W0:Y:S01]  /*0280*/  SYNCS.EXCH.64 URZ, [UR8+0x10], UR4 ;  /* 0x00001004083f75b2 */ /* 0x0000220008000100 */
[----:B------:R0:W0:Y:S01]  /*0290*/  SYNCS.EXCH.64 URZ, [UR8+0x28], UR6 ;  /* 0x00002806083f75b2 */ /* 0x0000220008000100 */
[----:B------:R-:W-:Y:S01]  /*02a0*/  NOP ;  /* 0x0000000000007918 */ /* 0x000fe20000000000 */
.L_x_2:
[----:B------:R-:W5:Y:S01]  /*02b0*/  SHFL.IDX PT, R6, R0, RZ, 0x1f ;  /* 0x00001fff00067589 */ /* 0x000f6200000e0000 */
[----:B------:R-:W-:Y:S01]  /*02c0*/  ELECT P0, URZ, PT ;  /* 0x00000000003f782f */ /* 0x000fe20003800000 */
[----:B------:R-:W-:Y:S01]  /*02d0*/  NOP ;  /* 0x0000000000007918 */ /* 0x000fe20000000000 */
[----:B------:R-:W-:Y:S01]  /*02e0*/  ELECT P1, URZ, PT ;  /* 0x00000000003f782f */ /* 0x000fe20003820000 */
[----:B------:R-:W1:Y:S01]  /*02f0*/  SHFL.IDX PT, R3, R0, RZ, 0x1f ;  /* 0x00001fff00037589 */ /* 0x000e6200000e0000 */
[----:B0-----:R-:W-:Y:S01]  /*0300*/  UMOV UR4, 0x20 ;  /* 0x0000002000047882 */ /* 0x001fe20000000000 */
[----:B------:R-:W-:Y:S01]  /*0310*/  UMOV UR11, 0x80 ;  /* 0x00000080000b7882 */ /* 0x000fe20000000000 */
[----:B------:R-:W-:Y:S01]  /*0320*/  NOP ;  /* 0x0000000000007918 */ /* 0x000fe20000000000 */
[C---:B------:R-:W-:Y:S01]  /*0330*/  VIADD R33, R8.reuse, 0xffffffff ;  /* 0xffffffff08217836 */ /* 0x040fe20000000000 */
[----:B------:R-:W0:Y:S01]  /*0340*/  SHFL.IDX PT, R5, R5, RZ, 0x1f ;  /* 0x00001fff05057589 */ /* 0x000e2200000e0000 */
[----:B------:R-:W-:Y:S01]  /*0350*/  ULDC.64 UR36, c[0x0][0x208] ;  /* 0x0000820000247ab9 */ /* 0x000fe20000000a00 */
[----:B------:R-:W-:-:S02]  /*0360*/  ISETP.NE.AND P2, PT, R8, RZ, PT ;  /* 0x000000ff0800720c */ /* 0x000fc40003f45270 */
[----:B------:R-:W-:Y:S02]  /*0370*/  ISETP.GE.U32.AND P3, PT, R33, 0x2, PT ;  /* 0x000000022100780c */ /* 0x000fe40003f66070 */
[----:B-----5:R-:W-:Y:S02]  /*0380*/  ISETP.NE.OR P0, PT, R6, RZ, !P0 ;  /* 0x000000ff0600720c */ /* 0x020fe40004705670 */
[----:B-1----:R-:W-:Y:S02]  /*0390*/  ISETP.NE.OR P1, PT, R3, RZ, !P1 ;  /* 0x000000ff0300720c */ /* 0x002fe40004f25670 */
[----:B------:R-:W-:-:S04]  /*03a0*/  SHF.R.S32.HI R3, RZ, 0x1f, R2 ;  /* 0x0000001fff037819 */ /* 0x000fc80000011402 */
[----:B------:R-:W-:-:S05]  /*03b0*/  LEA.HI R3, R3, R2, RZ, 0x2 ;  /* 0x0000000203037211 */ /* 0x000fca00078f10ff */
[----:B------:R-:W-:Y:S01]  /*03c0*/  VOTEU.ALL UP0, P0 ;  /* 0x00000000003f7886 */ /* 0x000fe20000000000 */
[----:B------:R-:W-:Y:S01]  /*03d0*/  LOP3.LUT R3, R3, 0xfffffffc, RZ, 0xc0, !PT ;  /* 0xfffffffc03037812 */ /* 0x000fe200078ec0ff */
[----:B------:R-:W-:-:S03]  /*03e0*/  VOTEU.ALL UP1, P1 ;  /* 0x00000000003f7886 */ /* 0x000fc60000820000 */
[----:B------:R-:W1:Y:S01]  /*03f0*/  @!UP0 S2UR UR7, SR_CgaCtaId ;  /* 0x00000000000789c3 */ /* 0x000e620000008800 */
[----:B------:R-:W-:Y:S01]  /*0400*/  @!UP0 UMOV UR6, 0x400 ;  /* 0x0000040000068882 */ /* 0x000fe20000000000 */
[----:B------:R-:W-:-:S04]  /*0410*/  @!UP0 UIADD3 UR4, -UR4, 0x100000, URZ ;  /* 0x0010000004048890 */ /* 0x000fc8000fffe13f */
[----:B------:R-:W-:Y:S02]  /*0420*/  @!UP0 USHF.L.U32 UR5, UR4, 0xb, URZ ;  /* 0x0000000b04058899 */ /* 0x000fe4000800063f */
[----:B------:R-:W-:Y:S01]  /*0430*/  @!UP0 USHF.L.U32 UR4, UR4, 0x1, URZ ;  /* 0x0000000104048899 */ /* 0x000fe2000800063f */
[----:B------:R-:W-:Y:S01]  /*0440*/  IMAD.IADD R0, R2, 0x1, -R3 ;  /* 0x0000000102007824 */ /* 0x000fe200078e0a03 */
[----:B------:R-:W-:Y:S01]  /*0450*/  @!UP1 UMOV UR9, 0x400 ;  /* 0x0000040000099882 */ /* 0x000fe20000000000 */
[----:B------:R-:W-:Y:S01]  /*0460*/  VOTEU.ALL UP2, P1 ;  /* 0x00000000003f7886 */ /* 0x000fe20000840000 */
[----:B------:R-:W-:Y:S01]  /*0470*/  VOTEU.ALL UP3, P1 ;  /* 0x00000000003f7886 */ /* 0x000fe20000860000 */
[----:B------:R-:W-:Y:S01]  /*0480*/  VOTEU.ALL UP4, P1 ;  /* 0x00000000003f7886 */ /* 0x000fe20000880000 */
[----:B------:R-:W5:Y:S01]  /*0490*/  @!UP1 S2UR UR10, SR_CgaCtaId ;  /* 0x00000000000a99c3 */ /* 0x000f620000008800 */
[----:B------:R-:W-:Y:S01]  /*04a0*/  VOTEU.ALL UP5, P1 ;  /* 0x00000000003f7886 */ /* 0x000fe200008a0000 */
[----:B------:R-:W-:-:S04]  /*04b0*/  SHF.R.S32.HI R3, RZ, 0x1f, R4 ;  /* 0x0000001fff037819 */ /* 0x000fc80000011404 */
[----:B------:R-:W-:-:S04]  /*04c0*/  LEA.HI R3, R3, R4, RZ, 0x7 ;  /* 0x0000000403037211 */ /* 0x000fc800078f38ff */
[----:B------:R-:W-:-:S05]  /*04d0*/  LOP3.LUT R3, R3, 0xffffff80, RZ, 0xc0, !PT ;  /* 0xffffff8003037812 */ /* 0x000fca00078ec0ff */
[----:B------:R-:W-:Y:S01]  /*04e0*/  IMAD.IADD R3, R4, 0x1, -R3 ;  /* 0x0000000104037824 */ /* 0x000fe200078e0a03 */
[----:B-1----:R-:W-:Y:S02]  /*04f0*/  @!UP0 ULEA UR8, UR7, UR6, 0x18 ;  /* 0x0000000607088291 */ /* 0x002fe4000f8ec03f */
[----:B------:R-:W-:-:S04]  /*0500*/  @!UP1 UIADD3 UR6, -UR11, 0x100000, URZ ;  /* 0x001000000b069890 */ /* 0x000fc8000fffe13f */
[----:B------:R-:W-:Y:S02]  /*0510*/  @!UP1 USHF.L.U32 UR7, UR6, 0xb, URZ ;  /* 0x0000000b06079899 */ /* 0x000fe4000800063f */
[----:B------:R-:W-:Y:S01]  /*0520*/  @!UP1 USHF.L.U32 UR6, UR6, 0x1, URZ ;  /* 0x0000000106069899 */ /* 0x000fe2000800063f */
[----:B------:R-:W-:Y:S01]  /*0530*/  VOTEU.ALL UP0, P0 ;  /* 0x00000000003f7886 */ /* 0x000fe20000000000 */
[----:B-----5:R-:W-:Y:S01]  /*0540*/  @!UP1 ULEA UR9, UR10, UR9, 0x18 ;  /* 0x000000090a099291 */ /* 0x020fe2000f8ec03f */
[----:B------:R-:W-:Y:S02]  /*0550*/  VOTEU.ALL UP1, P0 ;  /* 0x00000000003f7886 */ /* 0x000fe40000020000 */
[----:B------:R-:W-:Y:S01]  /*0560*/  ULDC.64 UR10, c[0x0][0x598] ;  /* 0x00016600000a7ab9 */ /* 0x000fe20000000a00 */
[----:B------:R-:W-:Y:S01]  /*0570*/  ISETP.NE.AND P0, PT, R0, 0x3, PT ;  /* 0x000000030000780c */ /* 0x000fe20003f05270 */
[----:B------:R-:W1:Y:S02]  /*0580*/  FENCE.VIEW.ASYNC.S ;  /* 0x00000000000073c6 */ /* 0x000e640000000000 */
[----:B-1----:R1:W2:Y:S01]  /*0590*/  @!UP0 SYNCS.EXCH.64 URZ, [UR8+0x60], UR4 ;  /* 0x00006004083f85b2 */ /* 0x0022a20008000100 */
[----:B------:R-:W-:-:S02]  /*05a0*/  ISETP.NE.U32.AND P1, PT, RZ, UR10, PT ;  /* 0x0000000aff007c0c */ /* 0x000fc4000bf25070 */
[----:B------:R-:W-:Y:S02]  /*05b0*/  ISETP.EQ.OR P0, PT, R0, RZ, !P0 ;  /* 0x000000ff0000720c */ /* 0x000fe40004702670 */
[----:B------:R-:W-:Y:S02]  /*05c0*/  ISETP.NE.AND.EX P1, PT, RZ, UR11, PT, P1 ;  /* 0x0000000bff007c0c */ /* 0x000fe4000bf25310 */
[----:B------:R-:W-:-:S04]  /*05d0*/  ISETP.EQ.AND P0, PT, R8, RZ, P0 ;  /* 0x000000ff0800720c */ /* 0x000fc80000702270 */
[----:B------:R-:W-:-:S04]  /*05e0*/  SEL R16, RZ, 0x1, !P0 ;  /* 0x00000001ff107807 */ /* 0x000fc80004000000 */
[----:B------:R-:W-:Y:S01]  /*05f0*/  SEL R16, R16, 0x2, P3 ;  /* 0x0000000210107807 */ /* 0x000fe20001800000 */
[----:B------:R1:W2:Y:S01]  /*0600*/  @!UP1 SYNCS.EXCH.64 URZ, [UR8+0x68], UR4 ;  /* 0x00006804083f95b2 */ /* 0x0002a20008000100 */
[----:B------:R-:W-:Y:S01]  /*0610*/  NOP ;  /* 0x0000000000007918 */ /* 0x000fe20000000000 */
[----:B------:R1:W2:Y:S01]  /*0620*/  @!UP2 SYNCS.EXCH.64 URZ, [UR9+0x40], UR6 ;  /* 0x00004006093fa5b2 */ /* 0x0002a20008000100 */
[----:B------:R1:W2:Y:S01]  /*0630*/  @!UP3 SYNCS.EXCH.64 URZ, [UR9+0x48], UR6 ;  /* 0x00004806093fb5b2 */ /* 0x0002a20008000100 */
[----:B------:R1:W2:Y:S01]  /*0640*/  @!UP4 SYNCS.EXCH.64 URZ, [UR9+0x50], UR6 ;  /* 0x00005006093fc5b2 */ /* 0x0002a20008000100 */
[----:B------:R1:W2:Y:S01]  /*0650*/  @!UP5 SYNCS.EXCH.64 URZ, [UR9+0x58], UR6 ;  /* 0x00005806093fd5b2 */ /* 0x0002a20008000100 */
[----:B------:R-:W-:Y:S01]  /*0660*/  NOP ;  /* 0x0000000000007918 */ /* 0x000fe20000000000 */
[----:B--234-:R-:W-:Y:S06]  /*0670*/  BAR.SYNC.DEFER_BLOCKING 0x0 ;  /* 0x0000000000007b1d */ /* 0x01cfec0000010000 */
[----:B01----:R-:W-:Y:S05]  /*0680*/  @!P1 BRA `(.L_x_3) ;  /* 0x00000000001c9947 */ /* 0x003fea0003800000 */
[----:B------:R-:W0:Y:S02]  /*0690*/  LDC.64 R6, c[0x0][0x598] ;  /* 0x00016600ff067b82 */ /* 0x000e240000000a00 */
[----:B0-----:R-:W2:Y:S02]  /*06a0*/  LDG.E.64 R6, desc[UR36][R6.64] ;  /* 0x0000002406067981 */ /* 0x001ea4000c1e1b00 */
[----:B--2---:R-:W-:-:S04]  /*06b0*/  ISETP.NE.U32.AND P0, PT, R6, RZ, PT ;  /* 0x000000ff0600720c */ /* 0x004fc80003f05070 */
[----:B------:R-:W-:-:S13]  /*06c0*/  ISETP.NE.AND.EX P0, PT, R7, RZ, PT, P0 ;  /* 0x000000ff0700720c */ /* 0x000fda0003f05300 */
[----:B------:R-:W-:Y:S05]  /*06d0*/  @!P0 BRA `(.L_x_3) ;  /* 0x0000000000088947 */ /* 0x000fea0003800000 */
[----:B------:R1:W5:Y:S01]  /*06e0*/  LD.E R56, desc[UR36][R6.64] ;  /* 0x0000002406387980 */ /* 0x000362000c101900 */
[----:B------:R-:W-:Y:S05]  /*06f0*/  BRA `(.L_x_4) ;  /* 0x0000000000247947 */ /* 0x000fea0003800000 */
.L_x_3:
[----:B------:R-:W-:Y:S02]  /*0700*/  ULDC.64 UR4, c[0x0][0x588] ;  /* 0x0001620000047ab9 */ /* 0x000fe40000000a00 */
[----:B------:R-:W-:-:S04]  /*0710*/  ISETP.NE.U32.AND P0, PT, RZ, UR4, PT ;  /* 0x00000004ff007c0c */ /* 0x000fc8000bf05070 */
[----:B------:R-:W-:-:S13]  /*0720*/  ISETP.NE.AND.EX P0, PT, RZ, UR5, PT, P0 ;  /* 0x00000005ff007c0c */ /* 0x000fda000bf05300 */
[----:B------:R-:W-:Y:S05]  /*0730*/  @!P0 BRA `(.L_x_5) ;  /* 0x00000000000c8947 */ /* 0x000fea0003800000 */
[----:B------:R-:W0:Y:S02]  /*0740*/  LDC.64 R56, c[0x0][0x588] ;  /* 0x00016200ff387b82 */ /* 0x000e240000000a00 */
[----:B0-----:R0:W5:Y:S01]  /*0750*/  LDG.E R56, desc[UR36][R56.64] ;  /* 0x0000002438387981 */ /* 0x001162000c1e1900 */
[----:B------:R-:W-:Y:S05]  /*0760*/  BRA `(.L_x_4) ;  /* 0x0000000000087947 */ /* 0x000fea0003800000 */
.L_x_5:
[----:B------:R-:W-:Y:S02]  /*0770*/  ULDC UR4, c[0x0][0x580] ;  /* 0x0001600000047ab9 */ /* 0x000fe40000000800 */
[----:B------:R-:W-:-:S07]  /*0780*/  IMAD.U32 R56, RZ, RZ, UR4 ;  /* 0x00000004ff387e24 */ /* 0x000fce000f8e00ff */
.L_x_4:
[----:B------:R-:W-:Y:S02]  /*0790*/  ULDC.64 UR4, c[0x0][0x5a0] ;  /* 0x0001680000047ab9 */ /* 0x000fe40000000a00 */
[----:B------:R-:W-:-:S04]  /*07a0*/  ISETP.NE.U32.AND P0, PT, RZ, UR4, PT ;  /* 0x00000004ff007c0c */ /* 0x000fc8000bf05070 */
[----:B------:R-:W-:-:S13]  /*07b0*/  ISETP.NE.AND.EX P0, PT, RZ, UR5, PT, P0 ;  /* 0x00000005ff007c0c */ /* 0x000fda000bf05300 */
[----:B------:R-:W-:Y:S05]  /*07c0*/  @!P0 BRA `(.L_x_6) ;  /* 0x00000000001c8947 */ /* 0x000fea0003800000 */
[----:B-1----:R-:W1:Y:S02]  /*07d0*/  LDC.64 R6, c[0x0][0x5a0] ;  /* 0x00016800ff067b82 */ /* 0x002e640000000a00 */
[----:B-1----:R-:W2:Y:S02]  /*07e0*/  LDG.E.64 R6, desc[UR36][R6.64] ;  /* 0x0000002406067981 */ /* 0x002ea4000c1e1b00 */
[----:B--2---:R-:W-:-:S04]  /*07f0*/  ISETP.NE.U32.AND P0, PT, R6, RZ, PT ;  /* 0x000000ff0600720c */ /* 0x004fc80003f05070 */
[----:B------:R-:W-:-:S13]  /*0800*/  ISETP.NE.AND.EX P0, PT, R7, RZ, PT, P0 ;  /* 0x000000ff0700720c */ /* 0x000fda0003f05300 */
[----:B------:R-:W-:Y:S05]  /*0810*/  @!P0 BRA `(.L_x_6) ;  /* 0x0000000000088947 */ /* 0x000fea0003800000 */
[----:B0-----:R2:W5:Y:S01]  /*0820*/  LD.E R57, desc[UR36][R6.64] ;  /* 0x0000002406397980 */ /* 0x001562000c101900 */
[----:B------:R-:W-:Y:S05]  /*0830*/  BRA `(.L_x_7) ;  /* 0x0000000000247947 */ /* 0x000fea0003800000 */
.L_x_6:
[----:B------:R-:W-:Y:S02]  /*0840*/  ULDC.64 UR4, c[0x0][0x590] ;  /* 0x0001640000047ab9 */ /* 0x000fe40000000a00 */
[----:B------:R-:W-:-:S04]  /*0850*/  ISETP.NE.U32.AND P0, PT, RZ, UR4, PT ;  /* 0x00000004ff007c0c */ /* 0x000fc8000bf05070 */
[----:B------:R-:W-:-:S13]  /*0860*/  ISETP.NE.AND.EX P0, PT, RZ, UR5, PT, P0 ;  /* 0x00000005ff007c0c */ /* 0x000fda000bf05300 */
[----:B------:R-:W-:Y:S05]  /*0870*/  @!P0 BRA `(.L_x_8) ;  /* 0x00000000000c8947 */ /* 0x000fea0003800000 */
[----:B-1----:R-:W0:Y:S02]  /*0880*/  LDC.64 R6, c[0x0][0x590] ;  /* 0x00016400ff067b82 */ /* 0x002e240000000a00 */
[----:B0-----:R0:W5:Y:S01]  /*0890*/  LDG.E R57, desc[UR36][R6.64] ;  /* 0x0000002406397981 */ /* 0x001162000c1e1900 */
[----:B------:R-:W-:Y:S05]  /*08a0*/  BRA `(.L_x_7) ;  /* 0x0000000000087947 */ /* 0x000fea0003800000 */
.L_x_8:
[----:B------:R-:W-:Y:S02]  /*08b0*/  ULDC UR4, c[0x0][0x584] ;  /* 0x0001610000047ab9 */ /* 0x000fe40000000800 */
[----:B0-----:R-:W-:-:S07]  /*08c0*/  IMAD.U32 R57, RZ, RZ, UR4 ;  /* 0x00000004ff397e24 */ /* 0x001fce000f8e00ff */
.L_x_7:
[----:B------:R-:W3:Y:S01]  /*08d0*/  LDC R2, c[0x0][0x65c] ;  /* 0x00019700ff027b82 */ /* 0x000ee20000000800 */
[----:B------:R-:W4:Y:S01]  /*08e0*/  S2R R14, SR_CTAID.Y ;  /* 0x00000000000e7919 */ /* 0x000f220000002600 */
[----:B------:R-:W-:Y:S01]  /*08f0*/  ULDC UR6, c[0x0][0x28c] ;  /* 0x0000a30000067ab9 */ /* 0x000fe20000000800 */
[----:B------:R-:W-:Y:S01]  /*0900*/  ISETP.NE.AND P0, PT, R8, 0x2, PT ;  /* 0x000000020800780c */ /* 0x000fe20003f05270 */
[----:B------:R-:W-:Y:S01]  /*0910*/  UIADD3 UR6, UR6, 0x1f, URZ ;  /* 0x0000001f06067890 */ /* 0x000fe2000fffe03f */
[----:B012---:R-:W0:Y:S01]  /*0920*/  S2R R6, SR_CTAID.X ;  /* 0x0000000000067919 */ /* 0x007e220000002500 */
[----:B------:R-:W-:Y:S01]  /*0930*/  IMAD.MOV.U32 R7, RZ, RZ, RZ ;  /* 0x000000ffff077224 */ /* 0x000fe200078e00ff */
[----:B------:R-:W-:Y:S01]  /*0940*/  UMOV UR38, URZ ;  /* 0x0000003f00267c82 */ /* 0x000fe20008000000 */
[----:B------:R-:W-:Y:S01]  /*0950*/  USHF.R.S32.HI UR7, URZ, 0x1f, UR6 ;  /* 0x0000001f3f077899 */ /* 0x000fe20008011406 */
[----:B------:R-:W-:Y:S01]  /*0960*/  UMOV UR39, URZ ;  /* 0x0000003f00277c82 */ /* 0x000fe20008000000 */
[----:B------:R-:W-:-:S02]  /*0970*/  ULDC.64 UR8, c[0x0][0x650] ;  /* 0x0001940000087ab9 */ /* 0x000fc40000000a00 */
[----:B------:R-:W-:-:S04]  /*0980*/  ULEA.HI UR7, UR7, UR6, URZ, 0x5 ;  /* 0x0000000607077291 */ /* 0x000fc8000f8f283f */
[----:B------:R-:W-:Y:S01]  /*0990*/  USHF.R.S32.HI UR40, URZ, 0x5, UR7 ;  /* 0x000000053f287899 */ /* 0x000fe20008011407 */
[----:B---3--:R-:W-:-:S13]  /*09a0*/  ISETP.NE.AND P1, PT, R2, 0x1, PT ;  /* 0x000000010200780c */ /* 0x008fda0003f25270 */
[----:B------:R-:W0:Y:S01]  /*09b0*/  @P1 LDC R19, c[0x0][0x10] ;  /* 0x00000400ff131b82 */ /* 0x000e220000000800 */
[----:B----4-:R-:W-:Y:S02]  /*09c0*/  @P1 IMAD.MOV.U32 R8, RZ, RZ, R14 ;  /* 0x000000ffff081224 */ /* 0x010fe400078e000e */
[----:B------:R-:W-:Y:S02]  /*09d0*/  @P1 IMAD.MOV.U32 R9, RZ, RZ, RZ ;  /* 0x000000ffff091224 */ /* 0x000fe400078e00ff */
[----:B------:R-:W-:-:S03]  /*09e0*/  @P1 IMAD.MOV.U32 R17, RZ, RZ, RZ ;  /* 0x000000ffff111224 */ /* 0x000fc600078e00ff */
[----:B------:R-:W1:Y:S01]  /*09f0*/  @!P1 LDC R11, c[0x0][0xc] ;  /* 0x00000300ff0b9b82 */ /* 0x000e620000000800 */
[----:B------:R-:W-:Y:S01]  /*0a00*/  ULDC UR4, c[0x0][0xc] ;  /* 0x0000030000047ab9 */ /* 0x000fe20000000800 */
[----:B------:R-:W-:Y:S02]  /*0a10*/  ULDC UR5, c[0x0][0x10] ;  /* 0x0000040000057ab9 */ /* 0x000fe40000000800 */
[----:B------:R-:W-:-:S04]  /*0a20*/  UIMAD.WIDE.U32 UR4, UR4, UR5, URZ ;  /* 0x00000005040472a5 */ /* 0x000fc8000f8e003f */
[----:B------:R-:W2:Y:S01]  /*0a30*/  LDC R2, c[0x0][0x14] ;  /* 0x00000500ff027b82 */ /* 0x000ea20000000800 */
[----:B0-----:R-:W-:-:S04]  /*0a40*/  @P1 IMAD.WIDE.U32 R18, R6, R19, R8 ;  /* 0x0000001306121225 */ /* 0x001fc800078e0008 */
[----:B------:R-:W-:Y:S02]  /*0a50*/  @P1 IMAD.IADD R17, R19, 0x1, R17 ;  /* 0x0000000113111824 */ /* 0x000fe400078e0211 */
[----:B-1----:R-:W-:-:S04]  /*0a60*/  @!P1 IMAD.WIDE.U32 R8, R11, R14, R6 ;  /* 0x0000000e0b089225 */ /* 0x002fc800078e0006 */
[----:B------:R-:W-:Y:S02]  /*0a70*/  @!P1 IMAD.MOV.U32 R18, RZ, RZ, R8 ;  /* 0x000000ffff129224 */ /* 0x000fe400078e0008 */
[----:B------:R-:W-:Y:S02]  /*0a80*/  @!P1 IMAD.MOV.U32 R17, RZ, RZ, R9 ;  /* 0x000000ffff119224 */ /* 0x000fe400078e0009 */
[----:B--2---:R-:W-:-:S04]  /*0a90*/  IMAD.WIDE.U32 R12, R2, UR4, RZ ;  /* 0x00000004020c7c25 */ /* 0x004fc8000f8e00ff */
[----:B------:R-:W-:Y:S01]  /*0aa0*/  IMAD R23, R2, UR5, RZ ;  /* 0x0000000502177c24 */ /* 0x000fe2000f8e02ff */
[----:B------:R0:W-:Y:S03]  /*0ab0*/  STL.64 [R1], R12 ;  /* 0x0000000c01007387 */ /* 0x0001e60000100a00 */
[----:B------:R-:W-:Y:S01]  /*0ac0*/  IMAD.IADD R23, R13, 0x1, R23 ;  /* 0x000000010d177824 */ /* 0x000fe200078e0217 */
[----:B------:R-:W-:Y:S06]  /*0ad0*/  @P0 BRA `(.L_x_9) ;  /* 0x0000000000200947 */ /* 0x000fec0003800000 */
[----:B------:R-:W-:Y:S01]  /*0ae0*/  UISETP.GE.U32.AND UP0, UPT, UR40, 0x3, UPT ;  /* 0x000000032800788c */ /* 0x000fe2000bf06070 */
[----:B------:R-:W-:Y:S01]  /*0af0*/  IADD3 R18, P0, R18, R12, RZ ;  /* 0x0000000c12127210 */ /* 0x000fe20007f1e0ff */
[----:B------:R-:W-:Y:S01]  /*0b00*/  UIMAD.WIDE.U32 UR4, UR40, -0x55555555, URZ ;  /* 0xaaaaaaab280478a5 */ /* 0x000fe2000f8e003f */
[----:B------:R-:W-:-:S03]  /*0b10*/  UMOV UR39, URZ ;  /* 0x0000003f00277c82 */ /* 0x000fc60008000000 */
[----:B------:R-:W-:Y:S01]  /*0b20*/  USHF.R.U32.HI UR4, URZ, 0x1, UR5 ;  /* 0x000000013f047899 */ /* 0x000fe20008011605 */
[----:B------:R-:W-:-:S03]  /*0b30*/  IMAD.X R17, R23, 0x1, R17, P0 ;  /* 0x0000000117117824 */ /* 0x000fc600000e0611 */
[----:B------:R-:W-:Y:S02]  /*0b40*/  UIMAD UR38, UR4, -0x3, UR40 ;  /* 0xfffffffd042678a4 */ /* 0x000fe4000f8e0228 */
[----:B------:R-:W-:-:S12]  /*0b50*/  @UP0 ULOP3.LUT UR39, UR4, 0x1, URZ, 0xc0, !UPT ;  /* 0x0000000104270892 */ /* 0x000fd8000f8ec03f */
.L_x_9:
[----:B------:R-:W-:Y:S01]  /*0b60*/  ISETP.GE.U32.AND P0, PT, R18, UR8, PT ;  /* 0x0000000812007c0c */ /* 0x000fe2000bf06070 */
[----:B------:R-:W-:Y:S01]  /*0b70*/  IMAD.MOV.U32 R19, RZ, RZ, -0x1 ;  /* 0xffffffffff137424 */ /* 0x000fe200078e00ff */
[----:B------:R-:W-:Y:S01]  /*0b80*/  PRMT R8, RZ, 0x7610, R8 ;  /* 0x00007610ff087816 */ /* 0x000fe20000000008 */
[----:B------:R-:W-:Y:S01]  /*0b90*/  IMAD.MOV.U32 R22, RZ, RZ, -0x1 ;  /* 0xffffffffff167424 */ /* 0x000fe200078e00ff */
[----:B------:R-:W-:Y:S01]  /*0ba0*/  ISETP.GE.U32.AND.EX P0, PT, R17, UR9, PT, P0 ;  /* 0x0000000911007c0c */ /* 0x000fe2000bf06100 */
[----:B------:R-:W-:-:S12]  /*0bb0*/  IMAD.MOV.U32 R2, RZ, RZ, -0x1 ;  /* 0xffffffffff027424 */ /* 0x000fd800078e00ff */
[----:B------:R-:W-:Y:S05]  /*0bc0*/  @P0 BRA `(.L_x_10) ;  /* 0x00000004005c0947 */ /* 0x000fea0003800000 */
[----:B------:R-:W1:Y:S01]  /*0bd0*/  LDC.64 R20, c[0x0][0x628] ;  /* 0x00018a00ff147b82 */ /* 0x000e620000000a00 */
[----:B------:R-:W-:Y:S02]  /*0be0*/  IMAD.MOV.U32 R8, RZ, RZ, R18 ;  /* 0x000000ffff087224 */ /* 0x000fe400078e0012 */
[----:B------:R-:W-:-:S05]  /*0bf0*/  IMAD.MOV.U32 R9, RZ, RZ, R17 ;  /* 0x000000ffff097224 */ /* 0x000fca00078e0011 */
[----:B------:R-:W2:Y:S08]  /*0c00*/  LDC R2, c[0x0][0x630] ;  /* 0x00018c00ff027b82 */ /* 0x000eb00000000800 */
[----:B------:R-:W3:Y:S01]  /*0c10*/  LDC.64 R24, c[0x0][0x620] ;  /* 0x00018800ff187b82 */ /* 0x000ee20000000a00 */
[----:B-1----:R-:W-:-:S04]  /*0c20*/  ISETP.NE.U32.AND P0, PT, R20, RZ, PT ;  /* 0x000000ff1400720c */ /* 0x002fc80003f05070 */
[----:B------:R-:W-:-:S13]  /*0c30*/  ISETP.NE.AND.EX P0, PT, R21, RZ, PT, P0 ;  /* 0x000000ff1500720c */ /* 0x000fda0003f05300 */
[----:B--23--:R-:W-:Y:S05]  /*0c40*/  @!P0 BRA `(.L_x_11) ;  /* 0x0000000000288947 */ /* 0x00cfea0003800000 */
[----:B0-----:R-:W0:Y:S02]  /*0c50*/  LDC R13, c[0x0][0x634] ;  /* 0x00018d00ff0d7b82 */ /* 0x001e240000000800 */
[----:B0-----:R-:W-:-:S05]  /*0c60*/  IADD3 R13, P0, R18, R13, RZ ;  /* 0x0000000d120d7210 */ /* 0x001fca0007f1e0ff */
[----:B------:R-:W-:-:S04]  /*0c70*/  IMAD.X R15, RZ, RZ, R17, P0 ;  /* 0x000000ffff0f7224 */ /* 0x000fc800000e0611 */
[----:B------:R-:W-:-:S04]  /*0c80*/  IMAD.WIDE.U32 R8, R15, R20, RZ ;  /* 0x000000140f087225 */ /* 0x000fc800078e00ff */
[----:B------:R-:W-:-:S04]  /*0c90*/  IMAD.WIDE.U32 R10, P0, R13, R21, R8 ;  /* 0x000000150d0a7225 */ /* 0x000fc80007800008 */
[----:B------:R-:W-:-:S04]  /*0ca0*/  IMAD.WIDE.U32 R8, R13, R20, RZ ;  /* 0x000000140d087225 */ /* 0x000fc800078e00ff */
[----:B------:R-:W-:Y:S01]  /*0cb0*/  IMAD.X R13, RZ, RZ, RZ, P0 ;  /* 0x000000ffff0d7224 */ /* 0x000fe200000e06ff */
[----:B------:R-:W-:Y:S01]  /*0cc0*/  IADD3 RZ, P0, R9, R10, RZ ;  /* 0x0000000a09ff7210 */ /* 0x000fe20007f1e0ff */
[----:B------:R-:W-:-:S04]  /*0cd0*/  IMAD.MOV.U32 R12, RZ, RZ, R11 ;  /* 0x000000ffff0c7224 */ /* 0x000fc800078e000b */
[----:B------:R-:W-:-:S08]  /*0ce0*/  IMAD.WIDE.U32.X R8, R15, R21, R12, P0 ;  /* 0x000000150f087225 */ /* 0x000fd000000e040c */
.L_x_11:
[-CC-:B------:R-:W-:Y:S01]  /*0cf0*/  SHF.R.U64 R31, R8, R2.reuse, R9.reuse ;  /* 0x00000002081f7219 */ /* 0x180fe20000001209 */
[----:B0-----:R-:W0:Y:S01]  /*0d00*/  LDC R12, c[0x0][0x618] ;  /* 0x00018600ff0c7b82 */ /* 0x001e220000000800 */
[----:B------:R-:W-:Y:S01]  /*0d10*/  SHF.R.U32.HI R7, RZ, R2, R9 ;  /* 0x00000002ff077219 */ /* 0x000fe20000011609 */
[----:B------:R-:W-:Y:S01]  /*0d20*/  ULDC UR4, c[0x0][0x150] ;  /* 0x0000540000047ab9 */ /* 0x000fe20000000800 */
[----:B------:R-:W-:Y:S01]  /*0d30*/  IADD3 R11, P0, RZ, -R31, RZ ;  /* 0x8000001fff0b7210 */ /* 0x000fe20007f1e0ff */
[----:B------:R-:W-:Y:S01]  /*0d40*/  IMAD.MOV.U32 R19, RZ, RZ, R17 ;  /* 0x000000ffff137224 */ /* 0x000fe200078e0011 */
[----:B------:R-:W-:-:S03]  /*0d50*/  I2FP.F32.U32 R2, R6 ;  /* 0x0000000600027245 */ /* 0x000fc60000201000 */
[----:B------:R-:W1:Y:S01]  /*0d60*/  LDC.64 R26, c[0x0][0x640] ;  /* 0x00019000ff1a7b82 */ /* 0x000e620000000a00 */
[----:B------:R-:W-:Y:S02]  /*0d70*/  IMAD.X R13, RZ, RZ, ~R7, P0 ;  /* 0x000000ffff0d7224 */ /* 0x000fe400000e0e07 */
[----:B------:R-:W-:Y:S01]  /*0d80*/  FMUL R2, R2, UR4 ;  /* 0x0000000402027c20 */ /* 0x000fe20008400000 */
[----:B------:R-:W-:Y:S01]  /*0d90*/  IMAD.WIDE.U32 R8, R11, R24, R18 ;  /* 0x000000180b087225 */ /* 0x000fe200078e0012 */
[----:B------:R-:W-:-:S03]  /*0da0*/  ULDC UR4, c[0x0][0x154] ;  /* 0x0000550000047ab9 */ /* 0x000fc60000000800 */
[----:B------:R-:W-:Y:S01]  /*0db0*/  IMAD R10, R13, R24, RZ ;  /* 0x000000180d0a7224 */ /* 0x000fe200078e02ff */
[----:B------:R-:W2:Y:S01]  /*0dc0*/  LDC R7, c[0x0][0x144] ;  /* 0x00005100ff077b82 */ /* 0x000ea20000000800 */
[----:B------:R-:W3:Y:S02]  /*0dd0*/  F2I.U32.TRUNC.NTZ R2, R2 ;  /* 0x0000000200027305 */ /* 0x000ee4000020f000 */
[----:B------:R-:W-:-:S04]  /*0de0*/  IMAD R11, R11, R25, R10 ;  /* 0x000000190b0b7224 */ /* 0x000fc800078e020a */
[----:B------:R-:W-:Y:S01]  /*0df0*/  IMAD.IADD R9, R9, 0x1, R11 ;  /* 0x0000000109097824 */ /* 0x000fe200078e020b */
[----:B------:R-:W4:Y:S01]  /*0e00*/  LDC R22, c[0x0][0x608] ;  /* 0x00018200ff167b82 */ /* 0x000f220000000800 */
[----:B------:R-:W-:-:S03]  /*0e10*/  IMAD.MOV.U32 R11, RZ, RZ, -0x1 ;  /* 0xffffffffff0b7424 */ /* 0x000fc600078e00ff */
[--C-:B0-----:R-:W-:Y:S02]  /*0e20*/  SHF.R.U64 R20, R8, R12, R9.reuse ;  /* 0x0000000c08147219 */ /* 0x101fe40000001209 */
[----:B------:R-:W-:Y:S02]  /*0e30*/  I2FP.F32.U32 R8, R14 ;  /* 0x0000000e00087245 */ /* 0x000fe40000201000 */
[----:B------:R-:W0:Y:S01]  /*0e40*/  LDC R24, c[0x0][0x658] ;  /* 0x00019600ff187b82 */ /* 0x000e220000000800 */
[----:B-1----:R-:W-:Y:S01]  /*0e50*/  ISETP.NE.U32.AND P0, PT, R26, RZ, PT ;  /* 0x000000ff1a00720c */ /* 0x002fe20003f05070 */
[----:B---3--:R-:W-:Y:S02]  /*0e60*/  IMAD.MOV R10, RZ, RZ, -R2 ;  /* 0x000000ffff0a7224 */ /* 0x008fe400078e0a02 */
[----:B------:R-:W-:Y:S01]  /*0e70*/  FMUL R8, R8, UR4 ;  /* 0x0000000408087c20 */ /* 0x000fe20008400000 */
[----:B------:R-:W-:Y:S02]  /*0e80*/  SHF.R.U32.HI R9, RZ, R12, R9 ;  /* 0x0000000cff097219 */ /* 0x000fe40000011609 */
[----:B------:R-:W-:Y:S01]  /*0e90*/  ISETP.NE.AND.EX P0, PT, R27, RZ, PT, P0 ;  /* 0x000000ff1b00720c */ /* 0x000fe20003f05300 */
[----:B------:R1:W3:Y:S01]  /*0ea0*/  F2I.U32.TRUNC.NTZ R15, R8 ;  /* 0x00000008000f7305 */ /* 0x0002e2000020f000 */
[----:B------:R-:W1:Y:S01]  /*0eb0*/  LDC R19, c[0x0][0x148] ;  /* 0x00005200ff137b82 */ /* 0x000e620000000800 */
[----:B--2---:R-:W-:-:S07]  /*0ec0*/  IMAD R2, R7, R10, R6 ;  /* 0x0000000a07027224 */ /* 0x004fce00078e0206 */
[----:B------:R-:W2:Y:S01]  /*0ed0*/  LDC R25, c[0x0][0x600] ;  /* 0x00018000ff197b82 */ /* 0x000ea20000000800 */
[-CC-:B----4-:R-:W-:Y:S02]  /*0ee0*/  SHF.R.U64 R32, R20, R22.reuse, R9.reuse ;  /* 0x0000001614207219 */ /* 0x190fe40000001209 */
[----:B------:R-:W-:Y:S01]  /*0ef0*/  SHF.R.U32.HI R7, RZ, R22, R9 ;  /* 0x00000016ff077219 */ /* 0x000fe20000011609 */
[----:B------:R-:W-:-:S04]  /*0f00*/  IMAD.MOV.U32 R9, RZ, RZ, 0x1 ;  /* 0x00000001ff097424 */ /* 0x000fc800078e00ff */
[----:B------:R-:W4:Y:S01]  /*0f10*/  LDC R28, c[0x0][0x648] ;  /* 0x00019200ff1c7b82 */ /* 0x000f220000000800 */
[-C--:B0-----:R-:W-:Y:S02]  /*0f20*/  SHF.L.U32 R6, R11, R24.reuse, RZ ;  /* 0x000000180b067219 */ /* 0x081fe400000006ff */
[--C-:B------:R-:W-:Y:S02]  /*0f30*/  SHF.R.U64 R22, R32, R24, R7.reuse ;  /* 0x0000001820167219 */ /* 0x100fe40000001207 */
[----:B------:R-:W-:Y:S02]  /*0f40*/  LOP3.LUT R13, RZ, R6, RZ, 0x33, !PT ;  /* 0x00000006ff0d7212 */ /* 0x000fe400078e33ff */
[-C--:B------:R-:W-:Y:S01]  /*0f50*/  SHF.R.U32.HI R7, RZ, R24.reuse, R7 ;  /* 0x00000018ff077219 */ /* 0x080fe20000011607 */
[----:B------:R-:W0:Y:S01]  /*0f60*/  LDC R29, c[0x0][0x638] ;  /* 0x00018e00ff1d7b82 */ /* 0x000e220000000800 */
[----:B------:R-:W-:Y:S01]  /*0f70*/  SHF.L.U32 R12, R9, R24, RZ ;  /* 0x00000018090c7219 */ /* 0x000fe200000006ff */
[----:B------:R-:W-:-:S06]  /*0f80*/  IMAD.MOV.U32 R6, RZ, RZ, R22 ;  /* 0x000000ffff067224 */ /* 0x000fcc00078e0016 */
[----:B------:R-:W0:Y:S01]  /*0f90*/  LDC R30, c[0x0][0x610] ;  /* 0x00018400ff1e7b82 */ /* 0x000e220000000800 */
[----:B-1-3--:R-:W-:Y:S05]  /*0fa0*/  @!P0 BRA `(.L_x_12) ;  /* 0x0000000000288947 */ /* 0x00afea0003800000 */
[----:B------:R-:W1:Y:S02]  /*0fb0*/  LDC R11, c[0x0][0x64c] ;  /* 0x00019300ff0b7b82 */ /* 0x000e640000000800 */
[----:B-1----:R-:W-:-:S05]  /*0fc0*/  IADD3 R11, P0, R22, R11, RZ ;  /* 0x0000000b160b7210 */ /* 0x002fca0007f1e0ff */
        /* <DEDUP_REMOVED lines=8> */
.L_x_12:
[----:B----4-:R-:W-:Y:S01]  /*1050*/  SHF.R.U64 R6, R6, R28, R7 ;  /* 0x0000001c06067219 */ /* 0x010fe20000001207 */
[----:B--2---:R-:W-:Y:S01]  /*1060*/  VIADD R7, R25, 0xffffffff ;  /* 0xffffffff19077836 */ /* 0x004fe20000000000 */
[----:B------:R-:W-:Y:S01]  /*1070*/  LOP3.LUT R13, R32, R13, RZ, 0xc0, !PT ;  /* 0x0000000d200d7212 */ /* 0x000fe200078ec0ff */
[----:B------:R-:W-:Y:S02]  /*1080*/  IMAD.MOV R15, RZ, RZ, -R15 ;  /* 0x000000ffff0f7224 */ /* 0x000fe400078e0a0f */
[----:B------:R-:W-:Y:S01]  /*1090*/  IMAD.MOV R8, RZ, RZ, -R6 ;  /* 0x000000ffff087224 */ /* 0x000fe200078e0a06 */
[----:B------:R-:W-:Y:S01]  /*10a0*/  LOP3.LUT R7, R20, R7, RZ, 0xc0, !PT ;  /* 0x0000000714077212 */ /* 0x000fe200078ec0ff */
[----:B------:R-:W-:Y:S02]  /*10b0*/  IMAD R13, R12, R6, R13 ;  /* 0x000000060c0d7224 */ /* 0x000fe400078e020d */
[----:B------:R-:W-:Y:S02]  /*10c0*/  @P1 IMAD R2, R19, R15, R14 ;  /* 0x0000000f13021224 */ /* 0x000fe400078e020e */
[----:B0-----:R-:W-:-:S02]  /*10d0*/  IMAD R6, R8, R29, R22 ;  /* 0x0000001d08067224 */ /* 0x001fc400078e0216 */
[----:B------:R-:W-:Y:S02]  /*10e0*/  IMAD R2, R13, R30, R2 ;  /* 0x0000001e0d027224 */ /* 0x000fe400078e0202 */
[----:B------:R-:W-:Y:S02]  /*10f0*/  IMAD R19, R6, R25, R7 ;  /* 0x0000001906137224 */ /* 0x000fe400078e0207 */
[----:B------:R-:W-:-:S03]  /*1100*/  IMAD.MOV.U32 R8, RZ, RZ, 0x1 ;  /* 0x00000001ff087424 */ /* 0x000fc600078e00ff */
[----:B------:R-:W-:Y:S02]  /*1110*/  SEL R22, R19, R2, !P1 ;  /* 0x0000000213167207 */ /* 0x000fe40004800000 */
[----:B------:R-:W-:Y:S01]  /*1120*/  SEL R19, R2, R19, !P1 ;  /* 0x0000001302137207 */ /* 0x000fe20004800000 */
[----:B------:R-:W-:-:S07]  /*1130*/  IMAD.MOV.U32 R2, RZ, RZ, R31 ;  /* 0x000000ffff027224 */ /* 0x000fce00078e001f */
.L_x_10:
[----:B------:R-:W-:Y:S05]  /*1140*/  @!P2 BRA `(.L_x_13) ;  /* 0x000000340090a947 */ /* 0x000fea0003800000 */
[----:B------:R-:W-:-:S13]  /*1150*/  ISETP.GT.U32.AND P0, PT, R33, 0x1, PT ;  /* 0x000000012100780c */ /* 0x000fda0003f04070 */
[----:B------:R-:W-:Y:S05]  /*1160*/  @P0 EXIT ;  /* 0x000000000000094d */ /* 0x000fea0003800000 */
.L_x_14:
[----:B------:R-:W-:-:S08]  /*1170*/  NOP ;  /* 0x0000000000007918 */ /* 0x000fd00000000000 */
[----:B------:R-:W1:Y:S02]  /*1180*/  USETMAXREG.TRY_ALLOC.CTAPOOL UP0, 0xe8 ;  /* 0x000000e8000079c8 */ /* 0x000e640008000600 */
[----:B-1----:R-:W-:-:S13]  /*1190*/  PLOP3.LUT P0, PT, PT, PT, UP0, 0x80, 0x0 ;  /* 0x000000000000781c */ /* 0x002fda0003f0f008 */
[----:B------:R-:W-:Y:S05]  /*11a0*/  @!P0 BRA `(.L_x_14) ;  /* 0xfffffffc00f08947 */ /* 0x000fea000383ffff */
[----:B------:R-:W-:-:S13]  /*11b0*/  LOP3.LUT P0, RZ, R8, 0xff, RZ, 0xc0, !PT ;  /* 0x000000ff08ff7812 */ /* 0x000fda000780c0ff */
[----:B------:R-:W-:Y:S05]  /*11c0*/  @!P0 EXIT ;  /* 0x000000000000894d */ /* 0x000fea0003800000 */
[----:B------:R-:W1:Y:S01]  /*11d0*/  S2UR UR4, SR_CgaCtaId ;  /* 0x00000000000479c3 */ /* 0x000e620000008800 */
[----:B------:R-:W-:Y:S01]  /*11e0*/  VIADD R6, R5, 0xffffffff ;  /* 0xffffffff05067836 */ /* 0x000fe20000000000 */
[----:B------:R-:W-:Y:S01]  /*11f0*/  SHF.R.S32.HI R0, RZ, 0x1f, R3 ;  /* 0x0000001fff007819 */ /* 0x000fe20000011403 */
[----:B------:R-:W-:Y:S01]  /*1200*/  UMOV UR41, 0x400 ;  /* 0x0000040000297882 */ /* 0x000fe20000000000 */
[----:B------:R-:W-:Y:S01]  /*1210*/  UISETP.LT.AND UP0, UPT, UR40, 0x1, UPT ;  /* 0x000000012800788c */ /* 0x000fe2000bf01270 */
[----:B------:R-:W-:Y:S01]  /*1220*/  LOP3.LUT R70, R16, 0x1, RZ, 0xfc, !PT ;  /* 0x0000000110467812 */ /* 0x000fe200078efcff */
[----:B------:R-:W-:Y:S01]  /*1230*/  ULDC UR6, c[0x0][0x284] ;  /* 0x0000a10000067ab9 */ /* 0x000fe20000000800 */
[----:B------:R-:W-:Y:S01]  /*1240*/  R2UR UR42, R6 ;  /* 0x00000000062a72ca */ /* 0x000fe200000e0000 */
[----:B------:R-:W-:Y:S01]  /*1250*/  USEL UR43, UR40, 0x1, UP0 ;  /* 0x00000001282b7887 */ /* 0x000fe20008000000 */
[CC--:B------:R-:W-:Y:S01]  /*1260*/  LEA.HI R4, R0.reuse, R3.reuse, RZ, 0x2 ;  /* 0x0000000300047211 */ /* 0x0c0fe200078f10ff */
[----:B------:R-:W-:Y:S01]  /*1270*/  USHF.L.U32 UR46, UR40, 0x1, URZ ;  /* 0x00000001282e7899 */ /* 0x000fe2000800063f */
[----:B------:R-:W-:Y:S01]  /*1280*/  LEA.HI R0, R0, R3, RZ, 0x5 ;  /* 0x0000000300007211 */ /* 0x000fe200078f28ff */
[----:B------:R-:W-:Y:S01]  /*1290*/  UIADD3 UR43, -UR43, UR40, URZ ;  /* 0x000000282b2b7290 */ /* 0x000fe2000fffe13f */
[----:B------:R-:W-:-:S02]  /*12a0*/  SHF.R.S32.HI R58, RZ, 0x2, R4 ;  /* 0x00000002ff3a7819 */ /* 0x000fc40000011404 */
[----:B------:R-:W-:Y:S02]  /*12b0*/  SHF.R.S32.HI R5, RZ, 0x1f, R4 ;  /* 0x0000001fff057819 */ /* 0x000fe40000011404 */
[----:B------:R-:W-:Y:S02]  /*12c0*/  LOP3.LUT R60, R4, 0xfffffffc, RZ, 0xc0, !PT ;  /* 0xfffffffc043c7812 */ /* 0x000fe400078ec0ff */
[----:B------:R-:W-:Y:S01]  /*12d0*/  LEA.HI R5, R5, R58, RZ, 0x3 ;  /* 0x0000003a05057211 */ /* 0x000fe200078f18ff */
[----:B------:R-:W-:Y:S01]  /*12e0*/  USHF.L.U32 UR42, UR42, 0x3, URZ ;  /* 0x000000032a2a7899 */ /* 0x000fe2000800063f */
[----:B------:R-:W-:Y:S01]  /*12f0*/  ISETP.NE.AND P0, PT, R6, RZ, PT ;  /* 0x000000ff0600720c */ /* 0x000fe20003f05270 */
[----:B------:R-:W-:Y:S01]  /*1300*/  IMAD.IADD R60, R3, 0x1, -R60 ;  /* 0x00000001033c7824 */ /* 0x000fe200078e0a3c */
[----:B------:R-:W-:Y:S01]  /*1310*/  LOP3.LUT R5, R5, 0xfffffff8, RZ, 0xc0, !PT ;  /* 0xfffffff805057812 */ /* 0x000fe200078ec0ff */
[----:B-1----:R-:W-:Y:S01]  /*1320*/  ULEA UR41, UR4, UR41, 0x18 ;  /* 0x0000002904297291 */ /* 0x002fe2000f8ec03f */
[----:B------:R-:W-:Y:S01]  /*1330*/  SEL R71, RZ, 0x1, P0 ;  /* 0x00000001ff477807 */ /* 0x000fe20000000000 */
[----:B------:R-:W-:-:S02]  /*1340*/  IMAD.U32 R62, RZ, RZ, UR42 ;  /* 0x0000002aff3e7e24 */ /* 0x000fc4000f8e00ff */
[----:B------:R-:W-:Y:S01]  /*1350*/  UIADD3 UR47, UR41, 0x40, URZ ;  /* 0x00000040292f7890 */ /* 0x000fe2000fffe03f */
[----:B------:R-:W-:Y:S01]  /*1360*/  IMAD.IADD R58, R58, 0x1, -R5 ;  /* 0x000000013a3a7824 */ /* 0x000fe200078e0a05 */
[----:B------:R-:W-:Y:S01]  /*1370*/  UIADD3 UR4, UR41, 0x3100, URZ ;  /* 0x0000310029047890 */ /* 0x000fe2000fffe03f */
[----:B------:R-:W-:Y:S01]  /*1380*/  SHF.R.S32.HI R5, RZ, 0x5, R0 ;  /* 0x00000005ff057819 */ /* 0x000fe20000011400 */
[----:B------:R-:W-:Y:S01]  /*1390*/  UIADD3 UR5, UR41, 0x100, URZ ;  /* 0x0000010029057890 */ /* 0x000fe2000fffe03f */
[C---:B------:R-:W-:Y:S01]  /*13a0*/  LOP3.LUT R64, R62.reuse, 0x8, RZ, 0xc0, !PT ;  /* 0x000000083e407812 */ /* 0x040fe200078ec0ff */
[----:B------:R-:W-:Y:S01]  /*13b0*/  USHF.R.U32.HI UR4, URZ, 0x4, UR4 ;  /* 0x000000043f047899 */ /* 0x000fe20008011604 */
[--C-:B------:R-:W-:Y:S01]  /*13c0*/  SHF.R.S32.HI R59, RZ, 0x1f, R58.reuse ;  /* 0x0000001fff3b7819 */ /* 0x100fe2000001143a */
[----:B------:R-:W-:Y:S01]  /*13d0*/  USHF.R.U32.HI UR5, URZ, 0x4, UR5 ;  /* 0x000000043f057899 */ /* 0x000fe20008011605 */
[C-C-:B------:R-:W-:Y:S01]  /*13e0*/  IMAD R65, R5.reuse, -0x10, -R58.reuse ;  /* 0xfffffff005417824 */ /* 0x140fe200078e0a3a */
[----:B------:R-:W-:Y:S01]  /*13f0*/  ULOP3.LUT UR4, UR4, 0x3fff, URZ, 0xc0, !UPT ;  /* 0x00003fff04047892 */ /* 0x000fe2000f8ec03f */
[----:B------:R-:W-:Y:S01]  /*1400*/  IMAD.U32 R61, RZ, RZ, UR47 ;  /* 0x0000002fff3d7e24 */ /* 0x000fe2000f8e00ff */
[----:B------:R-:W-:Y:S01]  /*1410*/  ULOP3.LUT UR5, UR5, 0x3fff, URZ, 0xc0, !UPT ;  /* 0x00003fff05057892 */ /* 0x000fe2000f8ec03f */
[----:B------:R-:W-:Y:S01]  /*1420*/  IMAD.WIDE R58, R5, 0x10, R58 ;  /* 0x00000010053a7825 */ /* 0x000fe200078e023a */
[----:B------:R-:W-:Y:S01]  /*1430*/  LOP3.LUT R62, R62, 0x8, RZ, 0xc, !PT ;  /* 0x000000083e3e7812 */ /* 0x000fe200078e0cff */
[----:B------:R-:W-:Y:S01]  /*1440*/  ULOP3.LUT UR44, UR4, 0x10000, URZ, 0xfc, !UPT ;  /* 0x00010000042c7892 */ /* 0x000fe2000f8efc3f */
[----:B------:R-:W-:Y:S01]  /*1450*/  LOP3.LUT R64, R64, 0x18, RZ, 0x3c, !PT ;  /* 0x0000001840407812 */ /* 0x000fe200078e3cff */
[----:B------:R-:W-:Y:S01]  /*1460*/  VIADD R63, R61, UR42 ;  /* 0x0000002a3d3f7c36 */ /* 0x000fe20008000000 */
[----:B------:R-:W-:Y:S01]  /*1470*/  ULOP3.LUT UR45, UR5, 0x10000, URZ, 0xfc, !UPT ;  /* 0x00010000052d7892 */ /* 0x000fe2000f8efc3f */
[----:B------:R-:W-:-:S11]  /*1480*/  VIADD R65, R65, UR6 ;  /* 0x0000000641417c36 */ /* 0x000fd60008000000 */
.L_x_98:
[----:B------:R-:W-:Y:S01]  /*1490*/  SHF.L.U32 R0, R71, 0x1f, RZ ;  /* 0x0000001f47007819 */ /* 0x000fe200000006ff */
[----:B------:R-:W-:Y:S02]  /*14a0*/  ULDC UR4, c[0x0][0x28c] ;  /* 0x0000a30000047ab9 */ /* 0x000fe40000000800 */
[----:B------:R-:W-:Y:S01]  /*14b0*/  ISETP.LT.AND P1, PT, RZ, UR4, PT ;  /* 0x00000004ff007c0c */ /* 0x000fe2000bf21270 */
[----:B-1----:R-:W1:Y:S02]  /*14c0*/  SYNCS.PHASECHK.TRANS64.TRYWAIT P0, [R61+UR42], R0 ;  /* 0x000000003d0075a7 */ /* 0x002e64000800016a */
[----:B-1-34-:R-:W-:Y:S10]  /*14d0*/  @!P0 BRA `(.L_x_15) ;  /* 0x0000004000788947 */ /* 0x01aff40003800000 */
.L_x_119:
[----:B------:R-:W-:Y:S05]  /*14e0*/  @P1 BRA `(.L_x_16) ;  /* 0x0000000000401947 */ /* 0x000fea0003800000 */
[----:B-1----:R-:W-:Y:S01]  /*14f0*/  MOV R0, 0x0 ;  /* 0x0000000000007802 */ /* 0x002fe20000000f00 */
[----:B------:R-:W-:Y:S01]  /*1500*/  ULDC.64 UR4, c[0x4][0x68] ;  /* 0x01001a0000047ab9 */ /* 0x000fe20000000a00 */
[----:B------:R-:W-:Y:S01]  /*1510*/  ULDC.64 UR6, c[0x4][0x8] ;  /* 0x0100020000067ab9 */ /* 0x000fe20000000a00 */
[----:B------:R-:W-:Y:S01]  /*1520*/  IMAD.U32 R4, RZ, RZ, UR4 ;  /* 0x00000004ff047e24 */ /* 0x000fe2000f8e00ff */
[----:B------:R1:W2:Y:S01]  /*1530*/  LDC.64 R14, c[0x4][R0] ;  /* 0x01000000000e7b82 */ /* 0x0002a20000000a00 */
[----:B------:R-:W-:Y:S01]  /*1540*/  IMAD.U32 R5, RZ, RZ, UR5 ;  /* 0x00000005ff057e24 */ /* 0x000fe2000f8e00ff */
[----:B------:R-:W-:Y:S01]  /*1550*/  ULDC.64 UR4, c[0x4][0x70] ;  /* 0x01001c0000047ab9 */ /* 0x000fe20000000a00 */
[----:B------:R-:W-:Y:S02]  /*1560*/  IMAD.U32 R10, RZ, RZ, UR6 ;  /* 0x00000006ff0a7e24 */ /* 0x000fe4000f8e00ff */
[----:B------:R-:W-:Y:S02]  /*1570*/  IMAD.U32 R6, RZ, RZ, UR4 ;  /* 0x00000004ff067e24 */ /* 0x000fe4000f8e00ff */
[----:B------:R-:W-:-:S02]  /*1580*/  IMAD.U32 R7, RZ, RZ, UR5 ;  /* 0x00000005ff077e24 */ /* 0x000fc4000f8e00ff */
[----:B------:R-:W-:Y:S02]  /*1590*/  IMAD.U32 R11, RZ, RZ, UR7 ;  /* 0x00000007ff0b7e24 */ /* 0x000fe4000f8e00ff */
[----:B------:R-:W-:Y:S02]  /*15a0*/  IMAD.MOV.U32 R8, RZ, RZ, 0x1e1 ;  /* 0x000001e1ff087424 */ /* 0x000fe400078e00ff */
[----:B0-----:R-:W-:Y:S02]  /*15b0*/  IMAD.MOV.U32 R12, RZ, RZ, 0x1 ;  /* 0x00000001ff0c7424 */ /* 0x001fe400078e00ff */
[----:B-1----:R-:W-:-:S07]  /*15c0*/  IMAD.MOV.U32 R13, RZ, RZ, RZ ;  /* 0x000000ffff0d7224 */ /* 0x002fce00078e00ff */
[----:B------:R-:W-:-:S07]  /*15d0*/  LEPC R20, `(.L_x_16) ;  /* 0x000000001014794e */ /* 0x000fce0000000000 */
[----:B--2--5:R-:W-:Y:S05]  /*15e0*/  CALL.ABS.NOINC R14 ;  /* 0x000000000e007343 */ /* 0x024fea0003c00000 */
.L_x_16:
[----:B------:R-:W-:-:S13]  /*15f0*/  ISETP.NE.AND P0, PT, R70, 0x3, PT ;  /* 0x000000034600780c */ /* 0x000fda0003f05270 */
[----:B------:R-:W-:Y:S05]  /*1600*/  @!P0 BRA `(.L_x_17) ;  /* 0x0000000000048947 */ /* 0x000fea0003800000 */
[----:B------:R-:W-:Y:S01]  /*1610*/  BPT.TRAP 0x1 ;  /* 0x000000040000795c */ /* 0x000fe20000300000 */
.L_x_17:
[----:B------:R-:W-:Y:S02]  /*1620*/  IMAD.U32 R3, RZ, RZ, UR38 ;  /* 0x00000026ff037e24 */ /* 0x000fe4000f8e00ff */
[----:B-1----:R-:W-:-:S03]  /*1630*/  IMAD.U32 R0, RZ, RZ, UR39 ;  /* 0x00000027ff007e24 */ /* 0x002fc6000f8e00ff */
[----:B------:R-:W-:Y:S02]  /*1640*/  LEA R3, R3, UR41, 0x3 ;  /* 0x0000002903037c11 */ /* 0x000fe4000f8e18ff */
[----:B------:R-:W-:-:S04]  /*1650*/  SHF.L.U32 R0, R0, 0x1f, RZ ;  /* 0x0000001f00007819 */ /* 0x000fc800000006ff */
[----:B------:R1:W2:Y:S01]  /*1660*/  SYNCS.PHASECHK.TRANS64.TRYWAIT P1, [R3+URZ], R0 ;  /* 0x00000000030075a7 */ /* 0x0002a2000802017f */
[----:B------:R-:W-:Y:S05]  /*1670*/  @!P0 BRA `(.L_x_18) ;  /* 0x0000000000048947 */ /* 0x000fea0003800000 */
[----:B------:R-:W-:Y:S01]  /*1680*/  BPT.TRAP 0x1 ;  /* 0x000000040000795c */ /* 0x000fe20000300000 */
.L_x_18:
[----:B--2---:R-:W-:Y:S05]  /*1690*/  @P1 BRA `(.L_x_19) ;  /* 0x0000000000081947 */ /* 0x004fea0003800000 */
[----:B------:R-:W2:Y:S02]  /*16a0*/  SYNCS.PHASECHK.TRANS64.TRYWAIT P1, [R3+URZ], R0 ;  /* 0x00000000030075a7 */ /* 0x000ea4000802017f */
[----:B--2---:R-:W-:Y:S05]  /*16b0*/  @!P1 BRA `(.L_x_20) ;  /* 0x0000004000149947 */ /* 0x004fea0003800000 */
.L_x_19:
[----:B------:R-:W-:Y:S05]  /*16c0*/  WARPSYNC.ALL ;  /* 0x0000000000007948 */ /* 0x000fea0003800000 */
[----:B------:R-:W-:Y:S01]  /*16d0*/  ULEA UR4, UR38, UR45, 0x8 ;  /* 0x0000002d26047291 */ /* 0x000fe2000f8e403f */
[----:B------:R-:W-:Y:S01]  /*16e0*/  WARPGROUP.ARRIVE ;  /* 0x00000000000079c5 */ /* 0x000fe20000000000 */
[----:B------:R-:W-:Y:S01]  /*16f0*/  ULEA UR6, UR38, UR44, 0x8 ;  /* 0x0000002c26067291 */ /* 0x000fe2000f8e403f */
[----:B-12---:R-:W-:Y:S01]  /*1700*/  IMAD.U32 R0, RZ, RZ, UR43 ;  /* 0x0000002bff007e24 */ /* 0x006fe2000f8e00ff */
[----:B------:R-:W-:Y:S01]  /*1710*/  UMOV UR5, 0x80000020 ;  /* 0x8000002000057882 */ /* 0x000fe20000000000 */
[----:B------:R-:W-:-:S03]  /*1720*/  UMOV UR7, 0x80000020 ;  /* 0x8000002000077882 */ /* 0x000fc60000000000 */
[----:B------:R-:W-:-:S03]  /*1730*/  ISETP.GE.AND P1, PT, R0, 0x1, PT ;  /* 0x000000010000780c */ /* 0x000fc60003f26270 */
[----:B------:R-:W-:Y:S01]  /*1740*/  HGMMA.64x64x16.F32 R24, gdesc[UR4], RZ, !UPT, gsb0 ;  /* 0x00e00000041879f0 */ /* 0x000fe2000c0008ff */
[----:B------:R-:W-:Y:S02]  /*1750*/  UIADD3 UR4, UR4, 0x2, URZ ;  /* 0x0000000204047890 */ /* 0x000fe4000fffe03f */
[----:B------:R-:W-:Y:S01]  /*1760*/  UIADD3 UR6, UR6, 0x2, URZ ;  /* 0x0000000206067890 */ /* 0x000fe2000fffe03f */
[----:B------:R-:W-:Y:S01]  /*1770*/  UMOV UR5, 0x80000020 ;  /* 0x8000002000057882 */ /* 0x000fe20000000000 */
[----:B------:R-:W-:Y:S01]  /*1780*/  UMOV UR7, 0x80000020 ;  /* 0x8000002000077882 */ /* 0x000fe20000000000 */
[----:B------:R-:W-:Y:S02]  /*1790*/  WARPGROUP.DEPBAR.LE gsb0, 0x0 ;  /* 0x00008000000079c5 */ /* 0x000fe40000010000 */
[----:B------:R-:W-:-:S06]  /*17a0*/  WARPGROUP.ARRIVE ;  /* 0x00000000000079c5 */ /* 0x000fcc0000000000 */
[----:B------:R-:W-:Y:S03]  /*17b0*/  HGMMA.64x64x16.F32 R24, gdesc[UR4], R24, gsb0 ;  /* 0x00e00000041879f0 */ /* 0x000fe60008000818 */
[----:B------:R-:W-:Y:S02]  /*17c0*/  WARPGROUP.DEPBAR.LE gsb0, 0x0 ;  /* 0x00008000000079c5 */ /* 0x000fe40000010000 */
[----:B------:R-:W-:Y:S05]  /*17d0*/  @!P1 BRA `(.L_x_21) ;  /* 0x0000000000d09947 */ /* 0x000fea0003800000 */
[----:B------:R-:W-:Y:S01]  /*17e0*/  UIADD3 UR4, UR38, 0x1, URZ ;  /* 0x0000000126047890 */ /* 0x000fe2000fffe03f */
[----:B------:R-:W-:Y:S01]  /*17f0*/  IMAD.U32 R0, RZ, RZ, UR43 ;  /* 0x0000002bff007e24 */ /* 0x000fe2000f8e00ff */
[----:B------:R-:W-:Y:S02]  /*1800*/  UMOV UR9, UR38 ;  /* 0x0000002600097c82 */ /* 0x000fe40008000000 */
[----:B------:R-:W-:-:S04]  /*1810*/  UISETP.NE.AND UP0, UPT, UR4, 0x3, UPT ;  /* 0x000000030400788c */ /* 0x000fc8000bf05270 */
[----:B------:R-:W-:Y:S02]  /*1820*/  USEL UR5, URZ, 0x1, UP0 ;  /* 0x000000013f057887 */ /* 0x000fe40008000000 */
[----:B------:R-:W-:Y:S02]  /*1830*/  USEL UR8, UR4, URZ, UP0 ;  /* 0x0000003f04087287 */ /* 0x000fe40008000000 */
[----:B------:R-:W-:-:S06]  /*1840*/  ULOP3.LUT UR5, UR39, UR5, URZ, 0x3c, !UPT ;  /* 0x0000000527057292 */ /* 0x000fcc000f8e3c3f */
[----:B------:R-:W-:-:S07]  /*1850*/  IMAD.U32 R5, RZ, RZ, UR5 ;  /* 0x00000005ff057e24 */ /* 0x000fce000f8e00ff */
.L_x_28:
[----:B-12---:R-:W-:Y:S05]  /*1860*/  @!P0 BRA `(.L_x_22) ;  /* 0x0000000000048947 */ /* 0x006fea0003800000 */
[----:B------:R-:W-:Y:S01]  /*1870*/  BPT.TRAP 0x1 ;  /* 0x000000040000795c */ /* 0x000fe20000300000 */
.L_x_22:
[----:B------:R-:W-:Y:S01]  /*1880*/  ULEA UR4, UR8, UR41, 0x3 ;  /* 0x0000002908047291 */ /* 0x000fe2000f8e183f */
[----:B------:R-:W-:-:S08]  /*1890*/  SHF.L.U32 R3, R5, 0x1f, RZ ;  /* 0x0000001f05037819 */ /* 0x000fd000000006ff */
[----:B------:R1:W2:Y:S01]  /*18a0*/  SYNCS.PHASECHK.TRANS64.TRYWAIT P1, [UR4], R3 ;  /* 0x00000003ff0075a7 */ /* 0x0002a20008020144 */
[----:B------:R-:W-:Y:S05]  /*18b0*/  @!P0 BRA `(.L_x_23) ;  /* 0x0000000000048947 */ /* 0x000fea0003800000 */
[----:B------:R-:W-:Y:S01]  /*18c0*/  BPT.TRAP 0x1 ;  /* 0x000000040000795c */ /* 0x000fe20000300000 */
.L_x_23:
[----:B--2---:R-:W-:Y:S05]  /*18d0*/  @P1 BRA `(.L_x_24) ;  /* 0x0000000000081947 */ /* 0x004fea0003800000 */
[----:B------:R-:W2:Y:S02]  /*18e0*/  SYNCS.PHASECHK.TRANS64.TRYWAIT P1, [UR4], R3 ;  /* 0x00000003ff0075a7 */ /* 0x000ea40008020144 */
[----:B--2---:R-:W-:Y:S05]  /*18f0*/  @!P1 BRA `(.L_x_25) ;  /* 0x0000003c00989947 */ /* 0x004fea0003800000 */
.L_x_24:
[----:B------:R-:W-:Y:S01]  /*1900*/  ULEA UR4, UR8, UR45, 0x8 ;  /* 0x0000002d08047291 */ /* 0x000fe2000f8e403f */
[----:B------:R-:W-:Y:S01]  /*1910*/  WARPGROUP.ARRIVE ;  /* 0x00000000000079c5 */ /* 0x000fe20000000000 */
[----:B------:R-:W-:Y:S01]  /*1920*/  ULEA UR6, UR8, UR44, 0x8 ;  /* 0x0000002c08067291 */ /* 0x000fe2000f8e403f */
[----:B------:R-:W-:Y:S01]  /*1930*/  UMOV UR5, 0x80000020 ;  /* 0x8000002000057882 */ /* 0x000fe20000000000 */
[----:B------:R-:W-:-:S07]  /*1940*/  UMOV UR7, 0x80000020 ;  /* 0x8000002000077882 */ /* 0x000fce0000000000 */
[----:B------:R-:W-:Y:S01]  /*1950*/  HGMMA.64x64x16.F32 R24, gdesc[UR4], R24, gsb0 ;  /* 0x00e00000041879f0 */ /* 0x000fe20008000818 */
        /* <DEDUP_REMOVED lines=9> */
[----:B------:R-:W-:Y:S01]  /*19f0*/  BPT.TRAP 0x1 ;  /* 0x000000040000795c */ /* 0x000fe20000300000 */
.L_x_26:
[----:B------:R-:W-:Y:S01]  /*1a00*/  ULEA UR4, UR9, UR41, 0x3 ;  /* 0x0000002909047291 */ /* 0x000fe2000f8e183f */
[----:B------:R-:W-:-:S03]  /*1a10*/  ISETP.GT.U32.AND P1, PT, R16, 0x1, PT ;  /* 0x000000011000780c */ /* 0x000fc60003f24070 */
[----:B------:R-:W-:-:S04]  /*1a20*/  UIADD3 UR4, UR4, 0x18, URZ ;  /* 0x0000001804047890 */ /* 0x000fc8000fffe03f */
[----:B------:R-:W-:-:S09]  /*1a30*/  UPRMT UR4, URZ, 0x654, UR4 ;  /* 0x000006543f047896 */ /* 0x000fd20008000004 */
[----:B------:R-:W-:Y:S01]  /*1a40*/  SYNCS.ARRIVE.TRANS64.RED.A1T0 RZ, [UR4], RZ ;  /* 0x000000ffffff79a7 */ /* 0x000fe20008100404 */
[----:B------:R-:W-:Y:S05]  /*1a50*/  @P1 BRA `(.L_x_27) ;  /* 0x0000000000041947 */ /* 0x000fea0003800000 */
[----:B------:R-:W-:Y:S01]  /*1a60*/  BPT.TRAP 0x1 ;  /* 0x000000040000795c */ /* 0x000fe20000300000 */
.L_x_27:
[----:B------:R-:W-:Y:S01]  /*1a70*/  UIADD3 UR8, UR8, 0x1, URZ ;  /* 0x0000000108087890 */ /* 0x000fe2000fffe03f */
[C---:B------:R-:W-:Y:S01]  /*1a80*/  ISETP.GT.AND P1, PT, R0.reuse, 0x1, PT ;  /* 0x000000010000780c */ /* 0x040fe20003f24270 */
[----:B------:R-:W-:Y:S01]  /*1a90*/  UIADD3 UR9, UR9, 0x1, URZ ;  /* 0x0000000109097890 */ /* 0x000fe2000fffe03f */
[----:B------:R-:W-:Y:S01]  /*1aa0*/  VIADD R0, R0, 0xffffffff ;  /* 0xffffffff00007836 */ /* 0x000fe20000000000 */
[----:B------:R-:W-:Y:S02]  /*1ab0*/  UISETP.NE.AND UP0, UPT, UR8, 0x3, UPT ;  /* 0x000000030800788c */ /* 0x000fe4000bf05270 */
[----:B------:R-:W-:Y:S02]  /*1ac0*/  UISETP.NE.AND UP1, UPT, UR9, 0x3, UPT ;  /* 0x000000030900788c */ /* 0x000fe4000bf25270 */
[----:B------:R-:W-:Y:S02]  /*1ad0*/  USEL UR4, URZ, 0x1, UP0 ;  /* 0x000000013f047887 */ /* 0x000fe40008000000 */
[----:B------:R-:W-:-:S02]  /*1ae0*/  USEL UR8, UR8, URZ, UP0 ;  /* 0x0000003f08087287 */ /* 0x000fc40008000000 */
[----:B------:R-:W-:Y:S02]  /*1af0*/  USEL UR9, UR9, URZ, UP1 ;  /* 0x0000003f09097287 */ /* 0x000fe40008800000 */
[----:B------:R-:W-:Y:S01]  /*1b00*/  LOP3.LUT R5, R5, UR4, RZ, 0x3c, !PT ;  /* 0x0000000405057c12 */ /* 0x000fe2000f8e3cff */
[----:B------:R-:W-:Y:S09]  /*1b10*/  @P1 BRA `(.L_x_28) ;  /* 0xfffffffc00501947 */ /* 0x000ff2000383ffff */
.L_x_21:
[----:B------:R-:W3:Y:S01]  /*1b20*/  LDC R0, c[0x0][0x28c] ;  /* 0x0000a300ff007b82 */ /* 0x000ee20000000800 */
[----:B------:R4:W-:Y:S01]  /*1b30*/  SYNCS.ARRIVE.TRANS64.A1T0 RZ, [R62+UR47], RZ ;  /* 0x000000ff3eff79a7 */ /* 0x0009e2000810002f */
[----:B---3--:R-:W-:-:S13]  /*1b40*/  ISETP.GE.AND P1, PT, R0, 0x1, PT ;  /* 0x000000010000780c */ /* 0x008fda0003f26270 */
[----:B----4-:R-:W-:Y:S05]  /*1b50*/  @!P1 BRA `(.L_x_29) ;  /* 0x0000000000349947 */ /* 0x010fea0003800000 */
[----:B------:R-:W-:Y:S05]  /*1b60*/  @!P0 BRA `(.L_x_30) ;  /* 0x0000000000048947 */ /* 0x000fea0003800000 */
[----:B------:R-:W-:Y:S01]  /*1b70*/  BPT.TRAP 0x1 ;  /* 0x000000040000795c */ /* 0x000fe20000300000 */
.L_x_30:
[----:B------:R-:W-:Y:S01]  /*1b80*/  UIADD3 UR6, UR43, UR38, URZ ;  /* 0x000000262b067290 */ /* 0x000fe2000fffe03f */
[----:B------:R-:W-:-:S03]  /*1b90*/  ISETP.GT.U32.AND P0, PT, R16, 0x1, PT ;  /* 0x000000011000780c */ /* 0x000fc60003f04070 */
[----:B------:R-:W-:-:S04]  /*1ba0*/  UIMAD.WIDE.U32 UR4, UR6, -0x55555555, URZ ;  /* 0xaaaaaaab060478a5 */ /* 0x000fc8000f8e003f */
[----:B------:R-:W-:-:S04]  /*1bb0*/  USHF.R.U32.HI UR4, URZ, 0x1, UR5 ;  /* 0x000000013f047899 */ /* 0x000fc80008011605 */
[----:B------:R-:W-:-:S04]  /*1bc0*/  UIMAD UR6, UR4, -0x3, UR6 ;  /* 0xfffffffd040678a4 */ /* 0x000fc8000f8e0206 */
[----:B------:R-:W-:-:S04]  /*1bd0*/  ULEA UR6, UR6, UR41, 0x3 ;  /* 0x0000002906067291 */ /* 0x000fc8000f8e183f */
[----:B------:R-:W-:-:S04]  /*1be0*/  UIADD3 UR6, UR6, 0x18, URZ ;  /* 0x0000001806067890 */ /* 0x000fc8000fffe03f */
[----:B------:R-:W-:-:S09]  /*1bf0*/  UPRMT UR6, URZ, 0x654, UR6 ;  /* 0x000006543f067896 */ /* 0x000fd20008000006 */
[----:B------:R-:W-:Y:S01]  /*1c00*/  SYNCS.ARRIVE.TRANS64.RED.A1T0 RZ, [UR6], RZ ;  /* 0x000000ffffff79a7 */ /* 0x000fe20008100406 */
[----:B------:R-:W-:Y:S05]  /*1c10*/  @P0 BRA `(.L_x_29) ;  /* 0x0000000000040947 */ /* 0x000fea0003800000 */
[----:B------:R-:W-:Y:S01]  /*1c20*/  BPT.TRAP 0x1 ;  /* 0x000000040000795c */ /* 0x000fe20000300000 */
.L_x_29:
[----:B------:R-:W-:Y:S01]  /*1c30*/  SHF.L.U32 R0, R71, 0x1f, RZ ;  /* 0x0000001f47007819 */ /* 0x000fe200000006ff */
[----:B------:R-:W-:Y:S01]  /*1c40*/  UIADD3 UR38, UR46, UR38, URZ ;  /* 0x000000262e267290 */ /* 0x000fe2000fffe03f */
[----:B------:R-:W3:Y:S01]  /*1c50*/  LDC R7, c[0x0][0x288] ;  /* 0x0000a200ff077b82 */ /* 0x000ee20000000800 */
[----:B------:R-:W-:Y:S01]  /*1c60*/  UISETP.GE.U32.AND UP1, UPT, UR46, 0x3, UPT ;  /* 0x000000032e00788c */ /* 0x000fe2000bf26070 */
[----:B------:R-:W-:Y:S01]  /*1c70*/  IMAD.SHL.U32 R8, R60, 0x2, RZ ;  /* 0x000000023c087824 */ /* 0x000fe200078e00ff */
[----:B------:R-:W-:Y:S02]  /*1c80*/  UISETP.GT.U32.AND UP0, UPT, UR38, 0x2, UPT ;  /* 0x000000022600788c */ /* 0x000fe4000bf04070 */
[----:B------:R-:W-:Y:S02]  /*1c90*/  UIMAD.WIDE.U32 UR4, UR38, -0x55555555, URZ ;  /* 0xaaaaaaab260478a5 */ /* 0x000fe4000f8e003f */
[----:B------:R-:W-:Y:S01]  /*1ca0*/  UISETP.LT.U32.AND UP0, UPT, UR46, 0x3, UP0 ;  /* 0x000000032e00788c */ /* 0x000fe20008701070 */
[----:B------:R-:W4:Y:S01]  /*1cb0*/  SYNCS.PHASECHK.TRANS64.TRYWAIT P0, [R61+UR42+0x10], R0 ;  /* 0x000010003d0075a7 */ /* 0x000f22000800016a */
[----:B------:R-:W-:Y:S01]  /*1cc0*/  USHF.R.U32.HI UR4, URZ, 0x1, UR5 ;  /* 0x000000013f047899 */ /* 0x000fe20008011605 */
[----:B------:R-:W-:Y:S01]  /*1cd0*/  SHF.R.S32.HI R9, RZ, 0x1f, R8 ;  /* 0x0000001fff097819 */ /* 0x000fe20000011408 */
[----:B------:R-:W-:-:S02]  /*1ce0*/  USEL UR6, URZ, 0x1, !UP0 ;  /* 0x000000013f067887 */ /* 0x000fc4000c000000 */
[----:B------:R-:W-:Y:S02]  /*1cf0*/  UIMAD UR38, UR4, -0x3, UR38 ;  /* 0xfffffffd042678a4 */ /* 0x000fe4000f8e0226 */
[----:B------:R-:W-:-:S04]  /*1d00*/  ULOP3.LUT UR39, UR39, UR6, URZ, 0x3c, !UPT ;  /* 0x0000000627277292 */ /* 0x000fc8000f8e3c3f */
[----:B------:R-:W-:Y:S01]  /*1d10*/  @UP1 ULOP3.LUT UR39, UR39, 0x1, UR4, 0x78, !UPT ;  /* 0x0000000127271892 */ /* 0x000fe2000f8e7804 */
[----:B---34-:R-:W-:Y:S11]  /*1d20*/  @!P0 BRA `(.L_x_31) ;  /* 0x0000003800a48947 */ /* 0x018ff60003800000 */
.L_x_120:
[----:B---3--:R-:W-:Y:S01]  /*1d30*/  IMAD.SHL.U32 R0, R19, 0x40, RZ ;  /* 0x0000004013007824 */ /* 0x008fe200078e00ff */
[----:B------:R-:W-:Y:S01]  /*1d40*/  ULDC UR6, c[0x0][0x284] ;  /* 0x0000a10000067ab9 */ /* 0x000fe20000000800 */
[----:B------:R-:W-:Y:S01]  /*1d50*/  IMAD.SHL.U32 R14, R22, 0x40, RZ ;  /* 0x00000040160e7824 */ /* 0x000fe200078e00ff */
[----:B------:R-:W-:Y:S01]  /*1d60*/  SHF.R.S32.HI R11, RZ, 0x1f, R2 ;  /* 0x0000001fff0b7819 */ /* 0x000fe20000011402 */
[----:B------:R-:W-:Y:S01]  /*1d70*/  ULDC.64 UR4, c[0x0][0x5d0] ;  /* 0x0001740000047ab9 */ /* 0x000fe20000000a00 */
[----:B------:R-:W-:Y:S01]  /*1d80*/  ISETP.GE.AND P0, PT, R0, UR6, PT ;  /* 0x0000000600007c0c */ /* 0x000fe2000bf06270 */
[----:B--2---:R-:W-:Y:S01]  /*1d90*/  IMAD.WIDE.U32 R4, R2, UR4, R8 ;  /* 0x0000000402047c25 */ /* 0x004fe2000f8e0008 */
[----:B------:R-:W-:Y:S02]  /*1da0*/  SHF.R.S32.HI R15, RZ, 0x1f, R14 ;  /* 0x0000001fff0f7819 */ /* 0x000fe4000001140e */
[C---:B------:R-:W-:Y:S01]  /*1db0*/  ISETP.GE.OR P0, PT, R14.reuse, R7, P0 ;  /* 0x000000070e00720c */ /* 0x040fe20000706670 */
[----:B-1----:R-:W-:Y:S01]  /*1dc0*/  IMAD R3, R11, UR4, RZ ;  /* 0x000000040b037c24 */ /* 0x002fe2000f8e02ff */
[----:B------:R-:W-:-:S03]  /*1dd0*/  IADD3 R4, P1, R14, R4, RZ ;  /* 0x000000040e047210 */ /* 0x000fc60007f3e0ff */
[----:B------:R-:W-:-:S05]  /*1de0*/  IMAD R3, R2, UR5, R3 ;  /* 0x0000000502037c24 */ /* 0x000fca000f8e0203 */
[----:B------:R-:W-:-:S03]  /*1df0*/  IADD3.X R5, R15, R5, R3, P1, !PT ;  /* 0x000000050f057210 */ /* 0x000fc60000ffe403 */
[----:B------:R-:W-:Y:S05]  /*1e00*/  @P0 BRA `(.L_x_32) ;  /* 0x0000002000b00947 */ /* 0x000fea0003800000 */
[----:B------:R-:W1:Y:S01]  /*1e10*/  LDC.64 R74, c[0x0][0x5c8] ;  /* 0x00017200ff4a7b82 */ /* 0x000e620000000a00 */
[----:B-----5:R-:W-:Y:S01]  /*1e20*/  FSETP.NEU.AND P0, PT, R57, RZ, PT ;  /* 0x000000ff3900720b */ /* 0x020fe20003f0d000 */
[----:B------:R-:W-:Y:S01]  /*1e30*/  IMAD R3, R60, -0x2, R7 ;  /* 0xfffffffe3c037824 */ /* 0x000fe200078e0207 */
[----:B------:R-:W-:Y:S01]  /*1e40*/  BSSY B0, `(.L_x_32) ;  /* 0x0000228000007945 */ /* 0x000fe20003800000 */
[----:B------:R-:W-:-:S04]  /*1e50*/  IMAD.WIDE R66, R19, 0x40, R58 ;  /* 0x0000004013427825 */ /* 0x000fc800078e023a */
[----:B------:R-:W-:Y:S02]  /*1e60*/  IMAD.IADD R3, R3, 0x1, -R14 ;  /* 0x0000000103037824 */ /* 0x000fe400078e0a0e */
[----:B------:R-:W-:-:S03]  /*1e70*/  IMAD.IADD R0, R65, 0x1, -R0 ;  /* 0x0000000141007824 */ /* 0x000fc600078e0a00 */
[----:B------:R-:W-:-:S04]  /*1e80*/  ISETP.GT.AND P2, PT, R3, RZ, PT ;  /* 0x000000ff0300720c */ /* 0x000fc80003f44270 */
[----:B------:R-:W-:Y:S01]  /*1e90*/  ISETP.GT.AND P1, PT, R0, RZ, P2 ;  /* 0x000000ff0000720c */ /* 0x000fe20001724270 */
[-C--:B-1----:R-:W-:Y:S02]  /*1ea0*/  IMAD R6, R67, R74.reuse, RZ ;  /* 0x0000004a43067224 */ /* 0x082fe400078e02ff */
[----:B------:R-:W-:-:S04]  /*1eb0*/  IMAD.WIDE.U32 R68, R66, R74, R4 ;  /* 0x0000004a42447225 */ /* 0x000fc800078e0004 */
[----:B------:R-:W-:-:S04]  /*1ec0*/  IMAD R5, R66, R75, R6 ;  /* 0x0000004b42057224 */ /* 0x000fc800078e0206 */
[----:B------:R-:W-:Y:S01]  /*1ed0*/  IMAD.IADD R7, R69, 0x1, R5 ;  /* 0x0000000145077824 */ /* 0x000fe200078e0205 */
[----:B------:R-:W-:Y:S06]  /*1ee0*/  @!P0 BRA `(.L_x_33) ;  /* 0x0000001400e48947 */ /* 0x000fec0003800000 */
[----:B------:R-:W1:Y:S01]  /*1ef0*/  LDC.64 R72, c[0x0][0x5b8] ;  /* 0x00016e00ff487b82 */ /* 0x000e620000000a00 */
[----:B------:R-:W-:-:S07]  /*1f00*/  ULDC.64 UR4, c[0x0][0x5c0] ;  /* 0x0001700000047ab9 */ /* 0x000fce0000000a00 */
[----:B------:R-:W2:Y:S08]  /*1f10*/  LDC.64 R76, c[0x0][0x5b0] ;  /* 0x00016c00ff4c7b82 */ /* 0x000eb00000000a00 */
[----:B------:R-:W0:Y:S01]  /*1f20*/  LDC.64 R78, c[0x0][0x5a8] ;  /* 0x00016a00ff4e7b82 */ /* 0x000e220000000a00 */
[-C--:B-1----:R-:W-:Y:S02]  /*1f30*/  IMAD R6, R11, R72.reuse, RZ ;  /* 0x000000480b067224 */ /* 0x082fe400078e02ff */
[----:B------:R-:W-:-:S04]  /*1f40*/  IMAD.WIDE.U32 R4, R2, R72, R8 ;  /* 0x0000004802047225 */ /* 0x000fc800078e0008 */
[----:B------:R-:W-:Y:S01]  /*1f50*/  IMAD R69, R2, R73, R6 ;  /* 0x0000004902457224 */ /* 0x000fe200078e0206 */
[----:B------:R-:W-:Y:S01]  /*1f60*/  IADD3 R10, P0, R14, R4, RZ ;  /* 0x000000040e0a7210 */ /* 0x000fe20007f1e0ff */
[----:B--2---:R-:W-:-:S03]  /*1f70*/  IMAD R4, R67, R76, RZ ;  /* 0x0000004c43047224 */ /* 0x004fc600078e02ff */
[----:B------:R-:W-:Y:S01]  /*1f80*/  IADD3.X R11, R15, R5, R69, P0, !PT ;  /* 0x000000050f0b7210 */ /* 0x000fe200007fe445 */
[C---:B------:R-:W-:Y:S02]  /*1f90*/  IMAD R73, R66.reuse, R77, R4 ;  /* 0x0000004d42497224 */ /* 0x040fe400078e0204 */
[----:B------:R-:W-:-:S04]  /*1fa0*/  IMAD.WIDE.U32 R4, R66, R76, R10 ;  /* 0x0000004c42047225 */ /* 0x000fc800078e000a */
[----:B------:R-:W-:Y:S01]  /*1fb0*/  IMAD.IADD R5, R5, 0x1, R73 ;  /* 0x0000000105057824 */ /* 0x000fe200078e0249 */
[----:B0-----:R-:W-:-:S04]  /*1fc0*/  LEA R12, P0, R4, R78, 0x1 ;  /* 0x0000004e040c7211 */ /* 0x001fc800078008ff */
[----:B------:R-:W-:-:S05]  /*1fd0*/  LEA.HI.X R13, R4, R79, R5, 0x1, P0 ;  /* 0x0000004f040d7211 */ /* 0x000fca00000f0c05 */
[----:B------:R-:W2:Y:S01]  /*1fe0*/  @P1 LDG.E.LTC128B.U16 R19, desc[UR36][R12.64] ;  /* 0x000000240c131981 */ /* 0x000ea2000c1e1520 */
[----:B------:R-:W-:Y:S01]  /*1ff0*/  IMAD.WIDE.U32 R4, R66, R76, R14 ;  /* 0x0000004c42047225 */ /* 0x000fe200078e000e */
[----:B------:R-:W-:Y:S02]  /*2000*/  BSSY B1, `(.L_x_34) ;  /* 0x0000015000017945 */ /* 0x000fe40003800000 */
[----:B------:R-:W-:-:S04]  /*2010*/  IADD3 R20, P0, R8, R4, RZ ;  /* 0x0000000408147210 */ /* 0x000fc80007f1e0ff */
[----:B------:R-:W-:Y:S02]  /*2020*/  IADD3.X R21, R9, R73, R5, P0, !PT ;  /* 0x0000004909157210 */ /* 0x000fe400007fe405 */
[----:B------:R-:W-:Y:S01]  /*2030*/  LEA R6, P0, R68, UR4, 0x1 ;  /* 0x0000000444067c11 */ /* 0x000fe2000f8008ff */
[----:B------:R-:W-:-:S03]  /*2040*/  IMAD.WIDE.U32 R20, R2, R72, R20 ;  /* 0x0000004802147225 */ /* 0x000fc600078e0014 */
[----:B------:R-:W-:Y:S02]  /*2050*/  LEA.HI.X R7, R68, UR5, R7, 0x1, P0 ;  /* 0x0000000544077c11 */ /* 0x000fe400080f0c07 */
[----:B------:R-:W-:-:S04]  /*2060*/  ISETP.GT.AND P0, PT, R3, 0x1, PT ;  /* 0x000000010300780c */ /* 0x000fc80003f04270 */
[----:B------:R-:W-:Y:S01]  /*2070*/  ISETP.GT.AND P3, PT, R0, RZ, P0 ;  /* 0x000000ff0000720c */ /* 0x000fe20000764270 */
[----:B--2---:R-:W-:-:S05]  /*2080*/  HADD2.F32 R4, -RZ, R19.H0_H0 ;  /* 0x20000013ff047230 */ /* 0x004fca0000004100 */
[----:B------:R-:W-:Y:S01]  /*2090*/  FMUL R5, R4, R57 ;  /* 0x0000003904057220 */ /* 0x000fe20000400000 */
[----:B------:R-:W-:-:S03]  /*20a0*/  LEA R4, P4, R20, R78, 0x1 ;  /* 0x0000004e14047211 */ /* 0x000fc600078808ff */
[----:B------:R-:W-:-:S05]  /*20b0*/  FFMA R5, R24, R56, R5 ;  /* 0x0000003818057223 */ /* 0x000fca0000000005 */
[----:B------:R-:W-:Y:S01]  /*20c0*/  F2FP.F16.F32.PACK_AB R12, RZ, R5 ;  /* 0x00000005ff0c723e */ /* 0x000fe200000000ff */
[----:B------:R-:W-:-:S03]  /*20d0*/  IMAD.IADD R5, R69, 0x1, R21 ;  /* 0x0000000145057824 */ /* 0x000fc600078e0215 */
[----:B------:R-:W-:Y:S01]  /*20e0*/  PRMT R13, R12, 0x7610, R13 ;  /* 0x000076100c0d7816 */ /* 0x000fe2000000000d */
[----:B------:R-:W-:Y:S01]  /*20f0*/  IMAD.SHL.U32 R12, R76, 0x8, RZ ;  /* 0x000000084c0c7824 */ /* 0x000fe200078e00ff */
[----:B------:R-:W-:-:S03]  /*2100*/  LEA.HI.X R5, R20, R79, R5, 0x1, P4 ;  /* 0x0000004f14057211 */ /* 0x000fc600020f0c05 */
[----:B------:R0:W-:Y:S02]  /*2110*/  @P1 STG.E.U16 desc[UR36][R6.64], R13 ;  /* 0x0000000d06001986 */ /* 0x0001e4000c101524 */
[----:B0-----:R-:W-:Y:S01]  /*2120*/  SHF.L.U64.HI R13, R76, 0x3, R77 ;  /* 0x000000034c0d7819 */ /* 0x001fe2000001024d */
[----:B------:R-:W-:Y:S06]  /*2130*/  @!P3 BRA `(.L_x_35) ;  /* 0x000000000004b947 */ /* 0x000fec0003800000 */
[----:B------:R0:W5:Y:S02]  /*2140*/  LDG.E.LTC128B.U16 R19, desc[UR36][R4.64+0x2] ;  /* 0x0000022404137981 */ /* 0x000164000c1e1520 */
.L_x_35:
[----:B------:R-:W-:Y:S05]  /*2150*/  BSYNC B1 ;  /* 0x0000000000017941 */ /* 0x000fea0003800000 */
.L_x_34:
[----:B-----5:R-:W-:Y:S01]  /*2160*/  HADD2.F32 R20, -RZ, R19.H0_H0 ;  /* 0x20000013ff147230 */ /* 0x020fe20000004100 */
[----:B------:R-:W-:Y:S01]  /*2170*/  ISETP.GT.AND P2, PT, R0, 0x8, P2 ;  /* 0x000000080000780c */ /* 0x000fe20001744270 */
[----:B------:R-:W-:-:S04]  /*2180*/  IMAD.WIDE.U32 R66, R66, R76, R12 ;  /* 0x0000004c42427225 */ /* 0x000fc800078e000c */
[----:B------:R-:W-:Y:S01]  /*2190*/  FMUL R20, R20, R57 ;  /* 0x0000003914147220 */ /* 0x000fe20000400000 */
[----:B------:R-:W-:Y:S01]  /*21a0*/  IMAD.IADD R73, R73, 0x1, R67 ;  /* 0x0000000149497824 */ /* 0x000fe200078e0243 */
[----:B------:R-:W-:Y:S02]  /*21b0*/  IADD3 R10, P1, R10, R66, RZ ;  /* 0x000000420a0a7210 */ /* 0x000fe40007f3e0ff */
[----:B------:R-:W-:-:S03]  /*21c0*/  FFMA R20, R25, R56, R20 ;  /* 0x0000003819147223 */ /* 0x000fc60000000014 */
[----:B------:R-:W-:Y:S01]  /*21d0*/  IMAD.X R11, R73, 0x1, R11, P1 ;  /* 0x00000001490b7824 */ /* 0x000fe200008e060b */
[C---:B------:R-:W-:Y:S02]  /*21e0*/  LEA R12, P1, R10.reuse, R78, 0x1 ;  /* 0x0000004e0a0c7211 */ /* 0x040fe400078208ff */
[----:B------:R-:W-:Y:S02]  /*21f0*/  F2FP.F16.F32.PACK_AB R20, RZ, R20 ;  /* 0x00000014ff14723e */ /* 0x000fe400000000ff */
[----:B------:R-:W-:-:S03]  /*2200*/  LEA.HI.X R13, R10, R79, R11, 0x1, P1 ;  /* 0x0000004f0a0d7211 */ /* 0x000fc600008f0c0b */
[----:B------:R1:W-:Y:S04]  /*2210*/  @P3 STG.E.U16 desc[UR36][R6.64+0x2], R20 ;  /* 0x0000021406003986 */ /* 0x0003e8000c101524 */
[----:B------:R-:W2:Y:S01]  /*2220*/  @P2 LDG.E.LTC128B.U16 R19, desc[UR36][R12.64] ;  /* 0x000000240c132981 */ /* 0x000ea2000c1e1520 */
[----:B------:R-:W-:Y:S01]  /*2230*/  IADD3 R14, P1, P3, R8, R66, R14 ;  /* 0x00000042080e7210 */ /* 0x000fe20007b3e00e */
[----:B------:R-:W-:Y:S01]  /*2240*/  BSSY B1, `(.L_x_36) ;  /* 0x0000011000017945 */ /* 0x000fe20003800000 */
[C---:B------:R-:W-:Y:S02]  /*2250*/  SHF.L.U64.HI R11, R74.reuse, 0x4, R75 ;  /* 0x000000044a0b7819 */ /* 0x040fe4000001024b */
[----:B------:R-:W-:Y:S02]  /*2260*/  IADD3.X R15, R9, R73, R15, P1, P3 ;  /* 0x00000049090f7210 */ /* 0x000fe40000fe640f */
[----:B------:R-:W-:-:S02]  /*2270*/  LEA R10, P1, R74, R6, 0x4 ;  /* 0x000000064a0a7211 */ /* 0x000fc400078220ff */
[----:B------:R-:W-:Y:S01]  /*2280*/  ISETP.GT.AND P0, PT, R0, 0x8, P0 ;  /* 0x000000080000780c */ /* 0x000fe20000704270 */
[----:B------:R-:W-:-:S04]  /*2290*/  IMAD.WIDE.U32 R14, R2, R72, R14 ;  /* 0x00000048020e7225 */ /* 0x000fc800078e000e */
[----:B------:R-:W-:Y:S02]  /*22a0*/  IMAD.X R11, R11, 0x1, R7, P1 ;  /* 0x000000010b0b7824 */ /* 0x000fe400008e0607 */
[----:B------:R-:W-:Y:S02]  /*22b0*/  IMAD.IADD R2, R69, 0x1, R15 ;  /* 0x0000000145027824 */ /* 0x000fe400078e020f */
[----:B--2---:R-:W-:-:S05]  /*22c0*/  HADD2.F32 R8, -RZ, R19.H0_H0 ;  /* 0x20000013ff087230 */ /* 0x004fca0000004100 */
[----:B------:R-:W-:Y:S01]  /*22d0*/  FMUL R9, R8, R57 ;  /* 0x0000003908097220 */ /* 0x000fe20000400000 */
[----:B------:R-:W-:-:S03]  /*22e0*/  LEA R8, P3, R14, R78, 0x1 ;  /* 0x0000004e0e087211 */ /* 0x000fc600078608ff */
[----:B------:R-:W-:-:S05]  /*22f0*/  FFMA R9, R26, R56, R9 ;  /* 0x000000381a097223 */ /* 0x000fca0000000009 */
[----:B------:R-:W-:Y:S02]  /*2300*/  F2FP.F16.F32.PACK_AB R12, RZ, R9 ;  /* 0x00000009ff0c723e */ /* 0x000fe400000000ff */
[----:B------:R-:W-:-:S03]  /*2310*/  LEA.HI.X R9, R14, R79, R2, 0x1, P3 ;  /* 0x0000004f0e097211 */ /* 0x000fc600018f0c02 */
[----:B------:R1:W-:Y:S01]  /*2320*/  @P2 STG.E.U16 desc[UR36][R10.64], R12 ;  /* 0x0000000c0a002986 */ /* 0x0003e2000c101524 */
[----:B------:R-:W-:Y:S05]  /*2330*/  @!P0 BRA `(.L_x_37) ;  /* 0x0000000000048947 */ /* 0x000fea0003800000 */
[----:B------:R2:W5:Y:S02]  /*2340*/  LDG.E.LTC128B.U16 R19, desc[UR36][R8.64+0x2] ;  /* 0x0000022408137981 */ /* 0x000564000c1e1520 */
.L_x_37:
[----:B------:R-:W-:Y:S05]  /*2350*/  BSYNC B1 ;  /* 0x0000000000017941 */ /* 0x000fea0003800000 */
.L_x_36:
[----:B-----5:R-:W-:Y:S01]  /*2360*/  HADD2.F32 R2, -RZ, R19.H0_H0 ;  /* 0x20000013ff027230 */ /* 0x020fe20000004100 */
[----:B------:R-:W-:Y:S01]  /*2370*/  ISETP.GT.AND P1, PT, R3, 0x8, PT ;  /* 0x000000080300780c */ /* 0x000fe20003f24270 */
[----:B------:R-:W-:Y:S03]  /*2380*/  BSSY B1, `(.L_x_38) ;  /* 0x0000008000017945 */ /* 0x000fe60003800000 */
[----:B------:R-:W-:Y:S01]  /*2390*/  FMUL R2, R2, R57 ;  /* 0x0000003902027220 */ /* 0x000fe20000400000 */
[----:B------:R-:W-:-:S03]  /*23a0*/  ISETP.GT.AND P2, PT, R0, RZ, P1 ;  /* 0x000000ff0000720c */ /* 0x000fc60000f44270 */
[----:B------:R-:W-:-:S05]  /*23b0*/  FFMA R2, R27, R56, R2 ;  /* 0x000000381b027223 */ /* 0x000fca0000000002 */
[----:B------:R-:W-:-:S05]  /*23c0*/  F2FP.F16.F32.PACK_AB R2, RZ, R2 ;  /* 0x00000002ff02723e */ /* 0x000fca00000000ff */
[----:B------:R3:W-:Y:S01]  /*23d0*/  @P0 STG.E.U16 desc[UR36][R10.64+0x2], R2 ;  /* 0x000002020a000986 */ /* 0x0007e2000c101524 */
[----:B------:R-:W-:Y:S05]  /*23e0*/  @!P2 BRA `(.L_x_39) ;  /* 0x000000000004a947 */ /* 0x000fea0003800000 */
[----:B------:R4:W5:Y:S02]  /*23f0*/  LDG.E.LTC128B.U16 R19, desc[UR36][R4.64+0x10] ;  /* 0x0000102404137981 */ /* 0x000964000c1e1520 */
.L_x_39:
[----:B------:R-:W-:Y:S05]  /*2400*/  BSYNC B1 ;  /* 0x0000000000017941 */ /* 0x000fea0003800000 */
.L_x_38:
[----:B---3-5:R-:W-:Y:S01]  /*2410*/  HADD2.F32 R2, -RZ, R19.H0_H0 ;  /* 0x20000013ff027230 */ /* 0x028fe20000004100 */
        /* <DEDUP_REMOVED lines=9> */
.L_x_41:
[----:B------:R-:W-:Y:S05]  /*24b0*/  BSYNC B1 ;  /* 0x0000000000017941 */ /* 0x000fea0003800000 */
.L_x_40:
[----:B-----5:R-:W-:Y:S01]  /*24c0*/  HADD2.F32 R2, -RZ, R19.H0_H0 ;  /* 0x20000013ff027230 */ /* 0x020fe20000004100 */
[----:B------:R-:W-:Y:S01]  /*24d0*/  ISETP.GT.AND P1, PT, R0, 0x8, P1 ;  /* 0x000000080000780c */ /* 0x000fe20000f24270 */
[----:B------:R-:W-:Y:S03]  /*24e0*/  BSSY B1, `(.L_x_42) ;  /* 0x0000007000017945 */ /* 0x000fe60003800000 */
[----:B------:R-:W-:-:S04]  /*24f0*/  FMUL R2, R2, R57 ;  /* 0x0000003902027220 */ /* 0x000fc80000400000 */
[----:B------:R-:W-:-:S05]  /*2500*/  FFMA R2, R29, R56, R2 ;  /* 0x000000381d027223 */ /* 0x000fca0000000002 */
[----:B------:R-:W-:-:S05]  /*2510*/  F2FP.F16.F32.PACK_AB R2, RZ, R2 ;  /* 0x00000002ff02723e */ /* 0x000fca00000000ff */
[----:B------:R0:W-:Y:S01]  /*2520*/  @P3 STG.E.U16 desc[UR36][R6.64+0x12], R2 ;  /* 0x0000120206003986 */ /* 0x0001e2000c101524 */
[----:B------:R-:W-:Y:S05]  /*2530*/  @!P1 BRA `(.L_x_43) ;  /* 0x0000000000049947 */ /* 0x000fea0003800000 */
[----:B------:R0:W5:Y:S02]  /*2540*/  LDG.E.LTC128B.U16 R19, desc[UR36][R8.64+0x10] ;  /* 0x0000102408137981 */ /* 0x000164000c1e1520 */
.L_x_43:
[----:B------:R-:W-:Y:S05]  /*2550*/  BSYNC B1 ;  /* 0x0000000000017941 */ /* 0x000fea0003800000 */
.L_x_42:
[----:B0----5:R-:W-:Y:S01]  /*2560*/  HADD2.F32 R2, -RZ, R19.H0_H0 ;  /* 0x20000013ff027230 */ /* 0x021fe20000004100 */
[----:B------:R-:W-:Y:S01]  /*2570*/  ISETP.GT.AND P0, PT, R0, 0x8, P0 ;  /* 0x000000080000780c */ /* 0x000fe20000704270 */
[----:B------:R-:W-:Y:S03]  /*2580*/  BSSY B1, `(.L_x_44) ;  /* 0x0000007000017945 */ /* 0x000fe60003800000 */
[----:B---3--:R-:W-:-:S04]  /*2590*/  FMUL R13, R2, R57 ;  /* 0x00000039020d7220 */ /* 0x008fc80000400000 */
[----:B------:R-:W-:-:S05]  /*25a0*/  FFMA R13, R30, R56, R13 ;  /* 0x000000381e0d7223 */ /* 0x000fca000000000d */
[----:B------:R-:W-:-:S05]  /*25b0*/  F2FP.F16.F32.PACK_AB R13, RZ, R13 ;  /* 0x0000000dff0d723e */ /* 0x000fca00000000ff */
[----:B------:R0:W-:Y:S01]  /*25c0*/  @P1 STG.E.U16 desc[UR36][R10.64+0x10], R13 ;  /* 0x0000100d0a001986 */ /* 0x0001e2000c101524 */
[----:B------:R-:W-:Y:S05]  /*25d0*/  @!P0 BRA `(.L_x_45) ;  /* 0x0000000000048947 */ /* 0x000fea0003800000 */
[----:B------:R3:W5:Y:S02]  /*25e0*/  LDG.E.LTC128B.U16 R19, desc[UR36][R8.64+0x12] ;  /* 0x0000122408137981 */ /* 0x000764000c1e1520 */
.L_x_45:
[----:B------:R-:W-:Y:S05]  /*25f0*/  BSYNC B1 ;  /* 0x0000000000017941 */ /* 0x000fea0003800000 */
.L_x_44:
        /* <DEDUP_REMOVED lines=10> */
.L_x_47:
[----:B------:R-:W-:Y:S05]  /*26a0*/  BSYNC B1 ;  /* 0x0000000000017941 */ /* 0x000fea0003800000 */
.L_x_46:
[----:B0----5:R-:W-:Y:S01]  /*26b0*/  HADD2.F32 R2, -RZ, R19.H0_H0 ;  /* 0x20000013ff027230 */ /* 0x021fe20000004100 */
        /* <DEDUP_REMOVED lines=9> */
.L_x_49:
[----:B------:R-:W-:Y:S05]  /*2750*/  BSYNC B1 ;  /* 0x0000000000017941 */ /* 0x000fea0003800000 */
.L_x_48:
        /* <DEDUP_REMOVED lines=9> */
.L_x_51:
[----:B------:R-:W-:Y:S05]  /*27f0*/  BSYNC B1 ;  /* 0x0000000000017941 */ /* 0x000fea0003800000 */
.L_x_50:
[----:B0----5:R-:W-:Y:S01]  /*2800*/  HADD2.F32 R2, -RZ, R19.H0_H0 ;  /* 0x20000013ff027230 */ /* 0x021fe20000004100 */
        /* <DEDUP_REMOVED lines=8> */
.L_x_53:
[----:B------:R-:W-:Y:S05]  /*2890*/  BSYNC B1 ;  /* 0x0000000000017941 */ /* 0x000fea0003800000 */
.L_x_52:
        /* <DEDUP_REMOVED lines=10> */
.L_x_55:
[----:B------:R-:W-:Y:S05]  /*2940*/  BSYNC B1 ;  /* 0x0000000000017941 */ /* 0x000fea0003800000 */
.L_x_54:
        /* <DEDUP_REMOVED lines=10> */
.L_x_57:
[----:B------:R-:W-:Y:S05]  /*29f0*/  BSYNC B1 ;  /* 0x0000000000017941 */ /* 0x000fea0003800000 */
.L_x_56:
        /* <DEDUP_REMOVED lines=9> */
.L_x_59:
[----:B------:R-:W-:Y:S05]  /*2a90*/  BSYNC B1 ;  /* 0x0000000000017941 */ /* 0x000fea0003800000 */
.L_x_58:
        /* <DEDUP_REMOVED lines=9> */
.L_x_61:
[----:B------:R-:W-:Y:S05]  /*2b30*/  BSYNC B1 ;  /* 0x0000000000017941 */ /* 0x000fea0003800000 */
.L_x_60:
        /* <DEDUP_REMOVED lines=10> */
.L_x_63:
[----:B------:R-:W-:Y:S05]  /*2be0*/  BSYNC B1 ;  /* 0x0000000000017941 */ /* 0x000fea0003800000 */
.L_x_62:
        /* <DEDUP_REMOVED lines=10> */
.L_x_65:
[----:B------:R-:W-:Y:S05]  /*2c90*/  BSYNC B1 ;  /* 0x0000000000017941 */ /* 0x000fea0003800000 */
.L_x_64:
        /* <DEDUP_REMOVED lines=9> */
.L_x_67:
[----:B------:R-:W-:Y:S05]  /*2d30*/  BSYNC B1 ;  /* 0x0000000000017941 */ /* 0x000fea0003800000 */
.L_x_66:
        /* <DEDUP_REMOVED lines=9> */
.L_x_69:
[----:B------:R-:W-:Y:S05]  /*2dd0*/  BSYNC B1 ;  /* 0x0000000000017941 */ /* 0x000fea0003800000 */
.L_x_68:
        /* <DEDUP_REMOVED lines=10> */
.L_x_71:
[----:B------:R-:W-:Y:S05]  /*2e80*/  BSYNC B1 ;  /* 0x0000000000017941 */ /* 0x000fea0003800000 */
.L_x_70:
        /* <DEDUP_REMOVED lines=10> */
.L_x_73:
[----:B------:R-:W-:Y:S05]  /*2f30*/  BSYNC B1 ;  /* 0x0000000000017941 */ /* 0x000fea0003800000 */
.L_x_72:
        /* <DEDUP_REMOVED lines=9> */
.L_x_75:
[----:B------:R-:W-:Y:S05]  /*2fd0*/  BSYNC B1 ;  /* 0x0000000000017941 */ /* 0x000fea0003800000 */
.L_x_74:
        /* <DEDUP_REMOVED lines=9> */
.L_x_77:
[----:B------:R-:W-:Y:S05]  /*3070*/  BSYNC B1 ;  /* 0x0000000000017941 */ /* 0x000fea0003800000 */
.L_x_76:
        /* <DEDUP_REMOVED lines=10> */
.L_x_79:
[----:B------:R-:W-:Y:S05]  /*3120*/  BSYNC B1 ;  /* 0x0000000000017941 */ /* 0x000fea0003800000 */
.L_x_78:
        /* <DEDUP_REMOVED lines=10> */
.L_x_81:
[----:B------:R-:W-:Y:S05]  /*31d0*/  BSYNC B1 ;  /* 0x0000000000017941 */ /* 0x000fea0003800000 */
.L_x_80:
        /* <DEDUP_REMOVED lines=9> */
.L_x_83:
[----:B------:R-:W-:Y:S05]  /*3270*/  BSYNC B1 ;  /* 0x0000000000017941 */ /* 0x000fea0003800000 */
.L_x_82:
        /* <DEDUP_REMOVED lines=9> */
.L_x_85:
[----:B------:R-:W-:Y:S05]  /*3310*/  BSYNC B1 ;  /* 0x0000000000017941 */ /* 0x000fea0003800000 */
.L_x_84:
        /* <DEDUP_REMOVED lines=10> */
.L_x_87:
[----:B------:R-:W-:Y:S05]  /*33c0*/  BSYNC B1 ;  /* 0x0000000000017941 */ /* 0x000fea0003800000 */
.L_x_86:
[----:B0----5:R-:W-:Y:S01]  /*33d0*/  HADD2.F32 R2, -RZ, R19.H0_H0 ;  /* 0x20000013ff027230 */ /* 0x021fe20000004100 */
[----:B------:R-:W-:Y:S01]  /*33e0*/  ISETP.GT.AND P0, PT, R3, 0x39, PT ;  /* 0x000000390300780c */ /* 0x000fe20003f04270 */
[----:B------:R-:W-:Y:S01]  /*33f0*/  @P2 IMAD.MOV.U32 R3, RZ, RZ, R7 ;  /* 0x000000ffff032224 */ /* 0x000fe200078e0007 */
[----:B------:R-:W-:Y:S02]  /*3400*/  BSSY B1, `(.L_x_88) ;  /* 0x0000009000017945 */ /* 0x000fe40003800000 */
[----:B------:R-:W-:Y:S01]  /*3410*/  FMUL R13, R2, R57 ;  /* 0x00000039020d7220 */ /* 0x000fe20000400000 */
[----:B------:R-:W-:Y:S01]  /*3420*/  @P2 IMAD.MOV.U32 R2, RZ, RZ, R6 ;  /* 0x000000ffff022224 */ /* 0x000fe200078e0006 */
[----:B------:R-:W-:Y:S02]  /*3430*/  ISETP.GT.AND P3, PT, R0, RZ, P0 ;  /* 0x000000ff0000720c */ /* 0x000fe40000764270 */
[----:B------:R-:W-:-:S05]  /*3440*/  FFMA R13, R52, R56, R13 ;  /* 0x00000038340d7223 */ /* 0x000fca000000000d */
[----:B------:R-:W-:-:S05]  /*3450*/  F2FP.F16.F32.PACK_AB R13, RZ, R13 ;  /* 0x0000000dff0d723e */ /* 0x000fca00000000ff */
[----:B------:R0:W-:Y:S01]  /*3460*/  @P2 STG.E.U16 desc[UR36][R2.64+0x70], R13 ;  /* 0x0000700d02002986 */ /* 0x0001e2000c101524 */
[----:B------:R-:W-:Y:S05]  /*3470*/  @!P3 BRA `(.L_x_89) ;  /* 0x000000000004b947 */ /* 0x000fea0003800000 */
[----:B------:R0:W5:Y:S02]  /*3480*/  LDG.E.LTC128B.U16 R19, desc[UR36][R4.64+0x72] ;  /* 0x0000722404137981 */ /* 0x000164000c1e1520 */
.L_x_89:
[----:B------:R-:W-:Y:S05]  /*3490*/  BSYNC B1 ;  /* 0x0000000000017941 */ /* 0x000fea0003800000 */
.L_x_88:
        /* <DEDUP_REMOVED lines=9> */
.L_x_91:
[----:B------:R-:W-:Y:S05]  /*3530*/  BSYNC B1 ;  /* 0x0000000000017941 */ /* 0x000fea0003800000 */
.L_x_90:
[----:B0----5:R-:W-:Y:S01]  /*3540*/  HADD2.F32 R2, -RZ, R19.H0_H0 ;  /* 0x20000013ff027230 */ /* 0x021fe20000004100 */
[----:B------:R-:W-:Y:S01]  /*3550*/  ISETP.GT.AND P0, PT, R0, 0x8, P0 ;  /* 0x000000080000780c */ /* 0x000fe20000704270 */
[----:B------:R-:W-:Y:S03]  /*3560*/  BSSY B1, `(.L_x_92) ;  /* 0x000000a000017945 */ /* 0x000fe60003800000 */
[----:B------:R-:W-:Y:S01]  /*3570*/  FMUL R3, R2, R57 ;  /* 0x0000003902037220 */ /* 0x000fe20000400000 */
[----:B------:R-:W-:-:S03]  /*3580*/  @P1 IMAD.MOV.U32 R2, RZ, RZ, R10 ;  /* 0x000000ffff021224 */ /* 0x000fc600078e000a */
[----:B------:R-:W-:-:S05]  /*3590*/  FFMA R3, R54, R56, R3 ;  /* 0x0000003836037223 */ /* 0x000fca0000000003 */
[----:B------:R-:W-:-:S04]  /*35a0*/  F2FP.F16.F32.PACK_AB R3, RZ, R3 ;  /* 0x00000003ff03723e */ /* 0x000fc800000000ff */
[----:B----4-:R-:W-:Y:S01]  /*35b0*/  PRMT R4, R3, 0x7610, R4 ;  /* 0x0000761003047816 */ /* 0x010fe20000000004 */
[----:B------:R-:W-:-:S05]  /*35c0*/  @P1 IMAD.MOV.U32 R3, RZ, RZ, R11 ;  /* 0x000000ffff031224 */ /* 0x000fca00078e000b */
[----:B------:R0:W-:Y:S01]  /*35d0*/  @P1 STG.E.U16 desc[UR36][R2.64+0x70], R4 ;  /* 0x0000700402001986 */ /* 0x0001e2000c101524 */
[----:B------:R-:W-:Y:S05]  /*35e0*/  @!P0 BRA `(.L_x_93) ;  /* 0x0000000000048947 */ /* 0x000fea0003800000 */
[----:B------:R4:W5:Y:S02]  /*35f0*/  LDG.E.LTC128B.U16 R19, desc[UR36][R8.64+0x72] ;  /* 0x0000722408137981 */ /* 0x000964000c1e1520 */
.L_x_93:
[----:B------:R-:W-:Y:S05]  /*3600*/  BSYNC B1 ;  /* 0x0000000000017941 */ /* 0x000fea0003800000 */
.L_x_92:
[----:B------:R-:W-:Y:S05]  /*3610*/  @!P0 BRA `(.L_x_94) ;  /* 0x0000000800a88947 */ /* 0x000fea0003800000 */
[----:B-----5:R-:W-:-:S05]  /*3620*/  HADD2.F32 R0, -RZ, R19.H0_H0 ;  /* 0x20000013ff007230 */ /* 0x020fca0000004100 */
[----:B------:R-:W-:-:S04]  /*3630*/  FMUL R0, R0, R57 ;  /* 0x0000003900007220 */ /* 0x000fc80000400000 */
[----:B------:R-:W-:-:S05]  /*3640*/  FFMA R0, R55, R56, R0 ;  /* 0x0000003837007223 */ /* 0x000fca0000000000 */
[----:B------:R-:W-:-:S05]  /*3650*/  F2FP.F16.F32.PACK_AB R0, RZ, R0 ;  /* 0x00000000ff00723e */ /* 0x000fca00000000ff */
[----:B------:R0:W-:Y:S01]  /*3660*/  STG.E.U16 desc[UR36][R10.64+0x72], R0 ;  /* 0x000072000a007986 */ /* 0x0001e2000c101524 */
[----:B------:R-:W-:Y:S05]  /*3670*/  BRA `(.L_x_94) ;  /* 0x0000000800907947 */ /* 0x000fea0003800000 */
.L_x_33:
[----:B------:R-:W-:Y:S01]  /*3680*/  ISETP.GT.AND P0, PT, R3, 0x1, PT ;  /* 0x000000010300780c */ /* 0x000fe20003f04270 */
[----:B------:R-:W-:Y:S01]  /*3690*/  ULDC.64 UR4, c[0x0][0x5c0] ;  /* 0x0001700000047ab9 */ /* 0x000fe20000000a00 */
[-C--:B------:R-:W-:Y:S01]  /*36a0*/  FMUL R24, R24, R56.reuse ;  /* 0x0000003818187220 */ /* 0x080fe20000400000 */
[-C--:B------:R-:W-:Y:S01]  /*36b0*/  FMUL R25, R25, R56.reuse ;  /* 0x0000003819197220 */ /* 0x080fe20000400000 */
[----:B------:R-:W-:Y:S01]  /*36c0*/  ISETP.GT.AND P3, PT, R0, RZ, P0 ;  /* 0x000000ff0000720c */ /* 0x000fe20000764270 */
[-C--:B------:R-:W-:Y:S01]  /*36d0*/  FMUL R26, R26, R56.reuse ;  /* 0x000000381a1a7220 */ /* 0x080fe20000400000 */
[----:B------:R-:W-:Y:S01]  /*36e0*/  LEA R4, P4, R68, UR4, 0x1 ;  /* 0x0000000444047c11 */ /* 0x000fe2000f8808ff */
[----:B------:R-:W-:Y:S01]  /*36f0*/  FMUL R27, R27, R56 ;  /* 0x000000381b1b7220 */ /* 0x000fe20000400000 */
[----:B------:R-:W-:Y:S01]  /*3700*/  F2FP.F16.F32.PACK_AB R24, RZ, R24 ;  /* 0x00000018ff18723e */ /* 0x000fe200000000ff */
[-C--:B------:R-:W-:Y:S01]  /*3710*/  FMUL R28, R28, R56.reuse ;  /* 0x000000381c1c7220 */ /* 0x080fe20000400000 */
[----:B------:R-:W-:Y:S01]  /*3720*/  LEA.HI.X R5, R68, UR5, R7, 0x1, P4 ;  /* 0x0000000544057c11 */ /* 0x000fe2000a0f0c07 */
[-C--:B------:R-:W-:Y:S01]  /*3730*/  FMUL R29, R29, R56.reuse ;  /* 0x000000381d1d7220 */ /* 0x080fe20000400000 */
[----:B------:R-:W-:Y:S01]  /*3740*/  F2FP.F16.F32.PACK_AB R25, RZ, R25 ;  /* 0x00000019ff19723e */ /* 0x000fe200000000ff */
[-C--:B------:R-:W-:Y:S01]  /*3750*/  FMUL R30, R30, R56.reuse ;  /* 0x000000381e1e7220 */ /* 0x080fe20000400000 */
[----:B------:R-:W-:Y:S01]  /*3760*/  SHF.L.U64.HI R75, R74, 0x4, R75 ;  /* 0x000000044a4b7819 */ /* 0x000fe2000001024b */
[----:B------:R-:W-:Y:S01]  /*3770*/  @P1 STG.E.U16 desc[UR36][R4.64], R24 ;  /* 0x0000001804001986 */ /* 0x000fe2000c101524 */
[----:B------:R-:W-:Y:S01]  /*3780*/  ISETP.GT.AND P1, PT, R3, 0x8, PT ;  /* 0x000000080300780c */ /* 0x000fe20003f24270 */
[----:B------:R-:W-:Y:S01]  /*3790*/  FMUL R31, R31, R56 ;  /* 0x000000381f1f7220 */ /* 0x000fe20000400000 */
[----:B------:R-:W-:Y:S01]  /*37a0*/  ISETP.GT.AND P4, PT, R0, 0x8, P0 ;  /* 0x000000080000780c */ /* 0x000fe20000784270 */
[----:B------:R-:W-:Y:S01]  /*37b0*/  @P3 STG.E.U16 desc[UR36][R4.64+0x2], R25 ;  /* 0x0000021904003986 */ /* 0x000fe2000c101524 */
[----:B------:R-:W-:Y:S01]  /*37c0*/  LEA R6, P3, R74, R4, 0x4 ;  /* 0x000000044a067211 */ /* 0x000fe200078620ff */
[-C--:B------:R-:W-:Y:S01]  /*37d0*/  FMUL R32, R32, R56.reuse ;  /* 0x0000003820207220 */ /* 0x080fe20000400000 */
[C---:B------:R-:W-:Y:S01]  /*37e0*/  ISETP.GT.AND P2, PT, R0.reuse, 0x8, P2 ;  /* 0x000000080000780c */ /* 0x040fe20001744270 */
[-C--:B------:R-:W-:Y:S01]  /*37f0*/  FMUL R33, R33, R56.reuse ;  /* 0x0000003821217220 */ /* 0x080fe20000400000 */
[----:B------:R-:W-:Y:S01]  /*3800*/  ISETP.GT.AND P0, PT, R3, 0x9, PT ;  /* 0x000000090300780c */ /* 0x000fe20003f04270 */
[----:B------:R-:W-:Y:S01]  /*3810*/  IMAD.X R7, R75, 0x1, R5, P3 ;  /* 0x000000014b077824 */ /* 0x000fe200018e0605 */
[----:B------:R-:W-:Y:S01]  /*3820*/  ISETP.GT.AND P5, PT, R0, RZ, P1 ;  /* 0x000000ff0000720c */ /* 0x000fe20000fa4270 */
[-C--:B------:R-:W-:Y:S01]  /*3830*/  FMUL R34, R34, R56.reuse ;  /* 0x0000003822227220 */ /* 0x080fe20000400000 */
[----:B------:R-:W-:Y:S01]  /*3840*/  ISETP.GT.AND P3, PT, R0, RZ, P0 ;  /* 0x000000ff0000720c */ /* 0x000fe20000764270 */
[----:B------:R-:W-:Y:S01]  /*3850*/  FMUL R35, R35, R56 ;  /* 0x0000003823237220 */ /* 0x000fe20000400000 */
[----:B------:R-:W-:Y:S01]  /*3860*/  F2FP.F16.F32.PACK_AB R26, RZ, R26 ;  /* 0x0000001aff1a723e */ /* 0x000fe200000000ff */
[-C--:B------:R-:W-:Y:S01]  /*3870*/  FMUL R36, R36, R56.reuse ;  /* 0x0000003824247220 */ /* 0x080fe20000400000 */
[----:B------:R-:W-:Y:S01]  /*3880*/  F2FP.F16.F32.PACK_AB R27, RZ, R27 ;  /* 0x0000001bff1b723e */ /* 0x000fe200000000ff */
[----:B------:R-:W-:Y:S01]  /*3890*/  FMUL R37, R37, R56 ;  /* 0x0000003825257220 */ /* 0x000fe20000400000 */
[----:B------:R-:W-:Y:S01]  /*38a0*/  F2FP.F16.F32.PACK_AB R28, RZ, R28 ;  /* 0x0000001cff1c723e */ /* 0x000fe200000000ff */
[----:B------:R-:W-:Y:S01]  /*38b0*/  @P2 STG.E.U16 desc[UR36][R6.64], R26 ;  /* 0x0000001a06002986 */ /* 0x000fe2000c101524 */
[----:B------:R-:W-:Y:S01]  /*38c0*/  F2FP.F16.F32.PACK_AB R29, RZ, R29 ;  /* 0x0000001dff1d723e */ /* 0x000fe200000000ff */
[-C--:B------:R-:W-:Y:S01]  /*38d0*/  FMUL R38, R38, R56.reuse ;  /* 0x0000003826267220 */ /* 0x080fe20000400000 */
[C---:B------:R-:W-:Y:S01]  /*38e0*/  ISETP.GT.AND P2, PT, R0.reuse, 0x8, P1 ;  /* 0x000000080000780c */ /* 0x040fe20000f44270 */
[----:B------:R-:W-:Y:S01]  /*38f0*/  @P4 STG.E.U16 desc[UR36][R6.64+0x2], R27 ;  /* 0x0000021b06004986 */ /* 0x000fe2000c101524 */
[----:B------:R-:W-:Y:S01]  /*3900*/  ISETP.GT.AND P1, PT, R3, 0x10, PT ;  /* 0x000000100300780c */ /* 0x000fe20003f24270 */
[----:B------:R-:W-:Y:S01]  /*3910*/  FMUL R39, R39, R56 ;  /* 0x0000003827277220 */ /* 0x000fe20000400000 */
[----:B------:R-:W-:Y:S01]  /*3920*/  F2FP.F16.F32.PACK_AB R30, RZ, R30 ;  /* 0x0000001eff1e723e */ /* 0x000fe200000000ff */
[----:B------:R-:W-:Y:S01]  /*3930*/  @P5 STG.E.U16 desc[UR36][R4.64+0x10], R28 ;  /* 0x0000101c04005986 */ /* 0x000fe2000c101524 */
[----:B------:R-:W-:Y:S01]  /*3940*/  ISETP.GT.AND P4, PT, R0, RZ, P1 ;  /* 0x000000ff0000720c */ /* 0x000fe20000f84270 */
[-C--:B------:R-:W-:Y:S01]  /*3950*/  FMUL R40, R40, R56.reuse ;  /* 0x0000003828287220 */ /* 0x080fe20000400000 */
[----:B------:R-:W-:Y:S01]  /*3960*/  F2FP.F16.F32.PACK_AB R31, RZ, R31 ;  /* 0x0000001fff1f723e */ /* 0x000fe200000000ff */
[----:B------:R-:W-:Y:S01]  /*3970*/  @P3 STG.E.U16 desc[UR36][R4.64+0x12], R29 ;  /* 0x0000121d04003986 */ /* 0x000fe2000c101524 */
[----:B------:R-:W-:Y:S01]  /*3980*/  ISETP.GT.AND P3, PT, R0, 0x8, P0 ;  /* 0x000000080000780c */ /* 0x000fe20000764270 */
[----:B------:R-:W-:Y:S01]  /*3990*/  FMUL R41, R41, R56 ;  /* 0x0000003829297220 */ /* 0x000fe20000400000 */
[----:B------:R-:W-:Y:S01]  /*39a0*/  ISETP.GT.AND P0, PT, R3, 0x11, PT ;  /* 0x000000110300780c */ /* 0x000fe20003f04270 */
[----:B------:R-:W-:Y:S01]  /*39b0*/  @P2 STG.E.U16 desc[UR36][R6.64+0x10], R30 ;  /* 0x0000101e06002986 */ /* 0x000fe2000c101524 */
[----:B------:R-:W-:Y:S01]  /*39c0*/  F2FP.F16.F32.PACK_AB R32, RZ, R32 ;  /* 0x00000020ff20723e */ /* 0x000fe200000000ff */
[-C--:B------:R-:W-:Y:S01]  /*39d0*/  FMUL R42, R42, R56.reuse ;  /* 0x000000382a2a7220 */ /* 0x080fe20000400000 */
[C---:B------:R-:W-:Y:S01]  /*39e0*/  ISETP.GT.AND P5, PT, R0.reuse, RZ, P0 ;  /* 0x000000ff0000720c */ /* 0x040fe200007a4270 */
[-C--:B------:R-:W-:Y:S01]  /*39f0*/  FMUL R43, R43, R56.reuse ;  /* 0x000000382b2b7220 */ /* 0x080fe20000400000 */
[----:B------:R-:W-:Y:S01]  /*3a00*/  ISETP.GT.AND P2, PT, R0, 0x8, P1 ;  /* 0x000000080000780c */ /* 0x000fe20000f44270 */
[-C--:B------:R-:W-:Y:S01]  /*3a10*/  FMUL R44, R44, R56.reuse ;  /* 0x000000382c2c7220 */ /* 0x080fe20000400000 */
[----:B------:R-:W-:Y:S01]  /*3a20*/  ISETP.GT.AND P1, PT, R3, 0x18, PT ;  /* 0x000000180300780c */ /* 0x000fe20003f24270 */
[-C--:B------:R-:W-:Y:S01]  /*3a30*/  FMUL R45, R45, R56.reuse ;  /* 0x000000382d2d7220 */ /* 0x080fe20000400000 */
[----:B------:R-:W-:Y:S01]  /*3a40*/  F2FP.F16.F32.PACK_AB R33, RZ, R33 ;  /* 0x00000021ff21723e */ /* 0x000fe200000000ff */
[----:B------:R-:W-:Y:S01]  /*3a50*/  @P3 STG.E.U16 desc[UR36][R6.64+0x12], R31 ;  /* 0x0000121f06003986 */ /* 0x000fe2000c101524 */
[----:B------:R-:W-:Y:S01]  /*3a60*/  ISETP.GT.AND P3, PT, R0, 0x8, P0 ;  /* 0x000000080000780c */ /* 0x000fe20000764270 */
[-C--:B------:R-:W-:Y:S01]  /*3a70*/  FMUL R46, R46, R56.reuse ;  /* 0x000000382e2e7220 */ /* 0x080fe20000400000 */
[----:B------:R-:W-:Y:S01]  /*3a80*/  ISETP.GT.AND P0, PT, R3, 0x19, PT ;  /* 0x000000190300780c */ /* 0x000fe20003f04270 */
[----:B------:R-:W-:Y:S01]  /*3a90*/  @P4 STG.E.U16 desc[UR36][R4.64+0x20], R32 ;  /* 0x0000202004004986 */ /* 0x000fe2000c101524 */
[C---:B------:R-:W-:Y:S01]  /*3aa0*/  ISETP.GT.AND P4, PT, R0.reuse, RZ, P1 ;  /* 0x000000ff0000720c */ /* 0x040fe20000f84270 */
[----:B------:R-:W-:Y:S01]  /*3ab0*/  FMUL R47, R47, R56 ;  /* 0x000000382f2f7220 */ /* 0x000fe20000400000 */
[----:B------:R-:W-:Y:S01]  /*3ac0*/  F2FP.F16.F32.PACK_AB R34, RZ, R34 ;  /* 0x00000022ff22723e */ /* 0x000fe200000000ff */
[----:B------:R-:W-:Y:S01]  /*3ad0*/  @P5 STG.E.U16 desc[UR36][R4.64+0x22], R33 ;  /* 0x0000222104005986 */ /* 0x000fe2000c101524 */
[----:B------:R-:W-:Y:S01]  /*3ae0*/  ISETP.GT.AND P5, PT, R0, RZ, P0 ;  /* 0x000000ff0000720c */ /* 0x000fe200007a4270 */
[----:B------:R-:W-:Y:S01]  /*3af0*/  FMUL R48, R48, R56 ;  /* 0x0000003830307220 */ /* 0x000fe20000400000 */
[----:B------:R-:W-:Y:S01]  /*3b00*/  F2FP.F16.F32.PACK_AB R35, RZ, R35 ;  /* 0x00000023ff23723e */ /* 0x000fe200000000ff */
[----:B------:R-:W-:Y:S01]  /*3b10*/  @P2 STG.E.U16 desc[UR36][R6.64+0x20], R34 ;  /* 0x0000202206002986 */ /* 0x000fe2000c101524 */
[----:B------:R-:W-:Y:S01]  /*3b20*/  F2FP.F16.F32.PACK_AB R36, RZ, R36 ;  /* 0x00000024ff24723e */ /* 0x000fe200000000ff */
[-C--:B------:R-:W-:Y:S01]  /*3b30*/  FMUL R49, R49, R56.reuse ;  /* 0x0000003831317220 */ /* 0x080fe20000400000 */
[----:B------:R-:W-:Y:S01]  /*3b40*/  ISETP.GT.AND P2, PT, R0, 0x8, P1 ;  /* 0x000000080000780c */ /* 0x000fe20000f44270 */
[----:B------:R-:W-:Y:S01]  /*3b50*/  @P3 STG.E.U16 desc[UR36][R6.64+0x22], R35 ;  /* 0x0000222306003986 */ /* 0x000fe2000c101524 */
[----:B------:R-:W-:Y:S01]  /*3b60*/  ISETP.GT.AND P1, PT, R3, 0x20, PT ;  /* 0x000000200300780c */ /* 0x000fe20003f24270 */
[-C--:B------:R-:W-:Y:S01]  /*3b70*/  FMUL R50, R50, R56.reuse ;  /* 0x0000003832327220 */ /* 0x080fe20000400000 */
[----:B------:R-:W-:Y:S01]  /*3b80*/  F2FP.F16.F32.PACK_AB R37, RZ, R37 ;  /* 0x00000025ff25723e */ /* 0x000fe200000000ff */
[----:B------:R-:W-:Y:S01]  /*3b90*/  @P4 STG.E.U16 desc[UR36][R4.64+0x30], R36 ;  /* 0x0000302404004986 */ /* 0x000fe2000c101524 */
[C---:B------:R-:W-:Y:S01]  /*3ba0*/  ISETP.GT.AND P3, PT, R0.reuse, 0x8, P0 ;  /* 0x000000080000780c */ /* 0x040fe20000764270 */
[-C--:B------:R-:W-:Y:S01]  /*3bb0*/  FMUL R51, R51, R56.reuse ;  /* 0x0000003833337220 */ /* 0x080fe20000400000 */
[----:B------:R-:W-:Y:S01]  /*3bc0*/  ISETP.GT.AND P0, PT, R3, 0x21, PT ;  /* 0x000000210300780c */ /* 0x000fe20003f04270 */
[----:B------:R-:W-:Y:S01]  /*3bd0*/  @P5 STG.E.U16 desc[UR36][R4.64+0x32], R37 ;  /* 0x0000322504005986 */ /* 0x000fe2000c101524 */
        /* <DEDUP_REMOVED lines=10> */
[----:B------:R-:W-:-:S02]  /*3c80*/  F2FP.F16.F32.PACK_AB R41, RZ, R41 ;  /* 0x00000029ff29723e */ /* 0x000fc400000000ff */
[C---:B------:R-:W-:Y:S01]  /*3c90*/  ISETP.GT.AND P1, PT, R0.reuse, 0x8, P1 ;  /* 0x000000080000780c */ /* 0x040fe20000f24270 */
[----:B------:R-:W-:Y:S01]  /*3ca0*/  @P3 STG.E.U16 desc[UR36][R6.64+0x32], R39 ;  /* 0x0000322706003986 */ /* 0x000fe2000c101524 */
[C---:B------:R-:W-:Y:S02]  /*3cb0*/  ISETP.GT.AND P2, PT, R0.reuse, 0x8, P0 ;  /* 0x000000080000780c */ /* 0x040fe40000744270 */
[C---:B------:R-:W-:Y:S01]  /*3cc0*/  ISETP.GT.AND P0, PT, R3.reuse, 0x29, PT ;  /* 0x000000290300780c */ /* 0x040fe20003f04270 */
[----:B------:R-:W-:Y:S01]  /*3cd0*/  @P4 STG.E.U16 desc[UR36][R4.64+0x40], R40 ;  /* 0x0000402804004986 */ /* 0x000fe2000c101524 */
[----:B------:R-:W-:Y:S02]  /*3ce0*/  ISETP.GT.AND P4, PT, R3, 0x28, PT ;  /* 0x000000280300780c */ /* 0x000fe40003f84270 */
[----:B------:R-:W-:Y:S01]  /*3cf0*/  F2FP.F16.F32.PACK_AB R42, RZ, R42 ;  /* 0x0000002aff2a723e */ /* 0x000fe200000000ff */
[----:B------:R-:W-:Y:S01]  /*3d00*/  @P5 STG.E.U16 desc[UR36][R4.64+0x42], R41 ;  /* 0x0000422904005986 */ /* 0x000fe2000c101524 */
[----:B------:R-:W-:-:S02]  /*3d10*/  ISETP.GT.AND P5, PT, R0, RZ, P4 ;  /* 0x000000ff0000720c */ /* 0x000fc400027a4270 */
[C---:B------:R-:W-:Y:S01]  /*3d20*/  ISETP.GT.AND P3, PT, R0.reuse, RZ, P0 ;  /* 0x000000ff0000720c */ /* 0x040fe20000764270 */
[----:B------:R-:W-:Y:S01]  /*3d30*/  @P1 STG.E.U16 desc[UR36][R6.64+0x40], R42 ;  /* 0x0000402a06001986 */ /* 0x000fe2000c101524 */
[----:B------:R-:W-:Y:S02]  /*3d40*/  F2FP.F16.F32.PACK_AB R43, RZ, R43 ;  /* 0x0000002bff2b723e */ /* 0x000fe400000000ff */
[----:B------:R-:W-:Y:S02]  /*3d50*/  F2FP.F16.F32.PACK_AB R44, RZ, R44 ;  /* 0x0000002cff2c723e */ /* 0x000fe400000000ff */
[C---:B------:R-:W-:Y:S01]  /*3d60*/  ISETP.GT.AND P4, PT, R0.reuse, 0x8, P4 ;  /* 0x000000080000780c */ /* 0x040fe20002784270 */
[----:B------:R-:W-:Y:S01]  /*3d70*/  @P2 STG.E.U16 desc[UR36][R6.64+0x42], R43 ;  /* 0x0000422b06002986 */ /* 0x000fe2000c101524 */
[----:B------:R-:W-:Y:S02]  /*3d80*/  F2FP.F16.F32.PACK_AB R45, RZ, R45 ;  /* 0x0000002dff2d723e */ /* 0x000fe400000000ff */
[----:B------:R-:W-:Y:S01]  /*3d90*/  ISETP.GT.AND P2, PT, R3, 0x31, PT ;  /* 0x000000310300780c */ /* 0x000fe20003f44270 */
[----:B------:R-:W-:Y:S01]  /*3da0*/  @P5 STG.E.U16 desc[UR36][R4.64+0x50], R44 ;  /* 0x0000502c04005986 */ /* 0x000fe2000c101524 */
[----:B------:R-:W-:-:S02]  /*3db0*/  ISETP.GT.AND P5, PT, R0, 0x8, P0 ;  /* 0x000000080000780c */ /* 0x000fc400007a4270 */
[C---:B------:R-:W-:Y:S01]  /*3dc0*/  ISETP.GT.AND P1, PT, R3.reuse, 0x38, PT ;  /* 0x000000380300780c */ /* 0x040fe20003f24270 */
[----:B------:R-:W-:Y:S01]  /*3dd0*/  @P3 STG.E.U16 desc[UR36][R4.64+0x52], R45 ;  /* 0x0000522d04003986 */ /* 0x000fe2000c101524 */
[C---:B------:R-:W-:Y:S02]  /*3de0*/  ISETP.GT.AND P3, PT, R3.reuse, 0x30, PT ;  /* 0x000000300300780c */ /* 0x040fe40003f64270 */
[----:B------:R-:W-:Y:S01]  /*3df0*/  ISETP.GT.AND P0, PT, R3, 0x39, PT ;  /* 0x000000390300780c */ /* 0x000fe20003f04270 */
[----:B------:R-:W-:Y:S01]  /*3e00*/  @P4 IMAD.MOV.U32 R2, RZ, RZ, R6 ;  /* 0x000000ffff024224 */ /* 0x000fe200078e0006 */
[----:B------:R-:W-:Y:S01]  /*3e10*/  F2FP.F16.F32.PACK_AB R46, RZ, R46 ;  /* 0x0000002eff2e723e */ /* 0x000fe200000000ff */
[----:B------:R-:W-:Y:S01]  /*3e20*/  @P4 IMAD.MOV.U32 R3, RZ, RZ, R7 ;  /* 0x000000ffff034224 */ /* 0x000fe200078e0007 */
[----:B------:R-:W-:Y:S02]  /*3e30*/  F2FP.F16.F32.PACK_AB R47, RZ, R47 ;  /* 0x0000002fff2f723e */ /* 0x000fe400000000ff */
[----:B------:R-:W-:-:S02]  /*3e40*/  F2FP.F16.F32.PACK_AB R48, RZ, R48 ;  /* 0x00000030ff30723e */ /* 0x000fc400000000ff */
[----:B------:R1:W-:Y:S01]  /*3e50*/  @P4 STG.E.U16 desc[UR36][R2.64+0x50], R46 ;  /* 0x0000502e02004986 */ /* 0x0003e2000c101524 */
[C---:B------:R-:W-:Y:S02]  /*3e60*/  ISETP.GT.AND P4, PT, R0.reuse, RZ, P2 ;  /* 0x000000ff0000720c */ /* 0x040fe40001784270 */
[----:B------:R-:W-:Y:S02]  /*3e70*/  F2FP.F16.F32.PACK_AB R49, RZ, R49 ;  /* 0x00000031ff31723e */ /* 0x000fe400000000ff */
[----:B------:R-:W-:Y:S02]  /*3e80*/  ISETP.GT.AND P2, PT, R0, 0x8, P2 ;  /* 0x000000080000780c */ /* 0x000fe40001744270 */
[----:B------:R-:W-:Y:S02]  /*3e90*/  F2FP.F16.F32.PACK_AB R50, RZ, R50 ;  /* 0x00000032ff32723e */ /* 0x000fe400000000ff */
[----:B------:R-:W-:Y:S02]  /*3ea0*/  F2FP.F16.F32.PACK_AB R51, RZ, R51 ;  /* 0x00000033ff33723e */ /* 0x000fe400000000ff */
[----:B------:R-:W-:Y:S01]  /*3eb0*/  F2FP.F16.F32.PACK_AB R52, RZ, R52 ;  /* 0x00000034ff34723e */ /* 0x000fe200000000ff */
[----:B-1----:R-:W-:Y:S01]  /*3ec0*/  @P5 IMAD.MOV.U32 R2, RZ, RZ, R6 ;  /* 0x000000ffff025224 */ /* 0x002fe200078e0006 */
[----:B------:R-:W-:Y:S01]  /*3ed0*/  F2FP.F16.F32.PACK_AB R53, RZ, R53 ;  /* 0x00000035ff35723e */ /* 0x000fe200000000ff */
[----:B------:R-:W-:Y:S01]  /*3ee0*/  @P5 IMAD.MOV.U32 R3, RZ, RZ, R7 ;  /* 0x000000ffff035224 */ /* 0x000fe200078e0007 */
[----:B------:R-:W-:-:S02]  /*3ef0*/  F2FP.F16.F32.PACK_AB R54, RZ, R54 ;  /* 0x00000036ff36723e */ /* 0x000fc400000000ff */
[----:B------:R-:W-:Y:S02]  /*3f00*/  F2FP.F16.F32.PACK_AB R55, RZ, R55 ;  /* 0x00000037ff37723e */ /* 0x000fe400000000ff */
[----:B------:R1:W-:Y:S01]  /*3f10*/  @P5 STG.E.U16 desc[UR36][R2.64+0x52], R47 ;  /* 0x0000522f02005986 */ /* 0x0003e2000c101524 */
[C---:B------:R-:W-:Y:S02]  /*3f20*/  ISETP.GT.AND P5, PT, R0.reuse, RZ, P3 ;  /* 0x000000ff0000720c */ /* 0x040fe40001fa4270 */
[----:B------:R-:W-:-:S11]  /*3f30*/  ISETP.GT.AND P3, PT, R0, 0x8, P3 ;  /* 0x000000080000780c */ /* 0x000fd60001f64270 */
[----:B-1----:R-:W-:Y:S02]  /*3f40*/  @P5 IMAD.MOV.U32 R2, RZ, RZ, R4 ;  /* 0x000000ffff025224 */ /* 0x002fe400078e0004 */
[----:B------:R-:W-:-:S05]  /*3f50*/  @P5 IMAD.MOV.U32 R3, RZ, RZ, R5 ;  /* 0x000000ffff035224 */ /* 0x000fca00078e0005 */
[----:B------:R1:W-:Y:S01]  /*3f60*/  @P5 STG.E.U16 desc[UR36][R2.64+0x60], R48 ;  /* 0x0000603002005986 */ /* 0x0003e2000c101524 */
[C---:B------:R-:W-:Y:S02]  /*3f70*/  ISETP.GT.AND P5, PT, R0.reuse, RZ, P0 ;  /* 0x000000ff0000720c */ /* 0x040fe400007a4270 */
[----:B------:R-:W-:Y:S01]  /*3f80*/  ISETP.GT.AND P0, PT, R0, 0x8, P0 ;  /* 0x000000080000780c */ /* 0x000fe20000704270 */
[----:B-1----:R-:W-:Y:S02]  /*3f90*/  @P4 IMAD.MOV.U32 R2, RZ, RZ, R4 ;  /* 0x000000ffff024224 */ /* 0x002fe400078e0004 */
[----:B------:R-:W-:-:S05]  /*3fa0*/  @P4 IMAD.MOV.U32 R3, RZ, RZ, R5 ;  /* 0x000000ffff034224 */ /* 0x000fca00078e0005 */
[----:B------:R1:W-:Y:S01]  /*3fb0*/  @P4 STG.E.U16 desc[UR36][R2.64+0x62], R49 ;  /* 0x0000623102004986 */ /* 0x0003e2000c101524 */
[C---:B------:R-:W-:Y:S02]  /*3fc0*/  ISETP.GT.AND P4, PT, R0.reuse, RZ, P1 ;  /* 0x000000ff0000720c */ /* 0x040fe40000f84270 */
[----:B------:R-:W-:Y:S01]  /*3fd0*/  ISETP.GT.AND P1, PT, R0, 0x8, P1 ;  /* 0x000000080000780c */ /* 0x000fe20000f24270 */
[----:B-1----:R-:W-:Y:S02]  /*3fe0*/  @P3 IMAD.MOV.U32 R2, RZ, RZ, R6 ;  /* 0x000000ffff023224 */ /* 0x002fe400078e0006 */
[----:B------:R-:W-:-:S05]  /*3ff0*/  @P3 IMAD.MOV.U32 R3, RZ, RZ, R7 ;  /* 0x000000ffff033224 */ /* 0x000fca00078e0007 */
[----:B------:R1:W-:Y:S02]  /*4000*/  @P3 STG.E.U16 desc[UR36][R2.64+0x60], R50 ;  /* 0x0000603202003986 */ /* 0x0003e4000c101524 */
[----:B-1----:R-:W-:Y:S02]  /*4010*/  @P2 IMAD.MOV.U32 R2, RZ, RZ, R6 ;  /* 0x000000ffff022224 */ /* 0x002fe400078e0006 */
[----:B------:R-:W-:-:S05]  /*4020*/  @P2 IMAD.MOV.U32 R3, RZ, RZ, R7 ;  /* 0x000000ffff032224 */ /* 0x000fca00078e0007 */
[----:B------:R1:W-:Y:S02]  /*4030*/  @P2 STG.E.U16 desc[UR36][R2.64+0x62], R51 ;  /* 0x0000623302002986 */ /* 0x0003e4000c101524 */
[----:B-1----:R-:W-:Y:S02]  /*4040*/  @P4 IMAD.MOV.U32 R2, RZ, RZ, R4 ;  /* 0x000000ffff024224 */ /* 0x002fe400078e0004 */
[----:B------:R-:W-:-:S05]  /*4050*/  @P4 IMAD.MOV.U32 R3, RZ, RZ, R5 ;  /* 0x000000ffff034224 */ /* 0x000fca00078e0005 */
[----:B------:R1:W-:Y:S04]  /*4060*/  @P4 STG.E.U16 desc[UR36][R2.64+0x70], R52 ;  /* 0x0000703402004986 */ /* 0x0003e8000c101524 */
[----:B------:R2:W-:Y:S01]  /*4070*/  @P5 STG.E.U16 desc[UR36][R4.64+0x72], R53 ;  /* 0x0000723504005986 */ /* 0x0005e2000c101524 */
[----:B-1----:R-:W-:Y:S02]  /*4080*/  @P1 IMAD.MOV.U32 R2, RZ, RZ, R6 ;  /* 0x000000ffff021224 */ /* 0x002fe400078e0006 */
[----:B------:R-:W-:-:S05]  /*4090*/  @P1 IMAD.MOV.U32 R3, RZ, RZ, R7 ;  /* 0x000000ffff031224 */ /* 0x000fca00078e0007 */
[----:B------:R2:W-:Y:S04]  /*40a0*/  @P1 STG.E.U16 desc[UR36][R2.64+0x70], R54 ;  /* 0x0000703602001986 */ /* 0x0005e8000c101524 */
[----:B------:R2:W-:Y:S02]  /*40b0*/  @P0 STG.E.U16 desc[UR36][R6.64+0x72], R55 ;  /* 0x0000723706000986 */ /* 0x0005e4000c101524 */
.L_x_94:
[----:B------:R-:W-:Y:S05]  /*40c0*/  BSYNC B0 ;  /* 0x0000000000007941 */ /* 0x000fea0003800000 */
.L_x_32:
[----:B0-2---:R-:W2:Y:S01]  /*40d0*/  LDL.64 R2, [R1] ;  /* 0x0000000001027983 */ /* 0x005ea20000100a00 */
[----:B------:R-:W-:Y:S01]  /*40e0*/  ULDC.64 UR4, c[0x0][0x650] ;  /* 0x0001940000047ab9 */ /* 0x000fe20000000a00 */
[----:B------:R0:W-:Y:S01]  /*40f0*/  SYNCS.ARRIVE.TRANS64.A1T0 RZ, [R64+UR47], RZ ;  /* 0x000000ff40ff79a7 */ /* 0x0001e2000810002f */
[----:B------:R-:W-:Y:S01]  /*4100*/  PRMT R0, RZ, 0x7610, R0 ;  /* 0x00007610ff007816 */ /* 0x000fe20000000000 */
[----:B-----5:R-:W-:Y:S02]  /*4110*/  IMAD.MOV.U32 R19, RZ, RZ, -0x1 ;  /* 0xffffffffff137424 */ /* 0x020fe400078e00ff */
[----:B------:R-:W-:Y:S01]  /*4120*/  IMAD.MOV.U32 R22, RZ, RZ, -0x1 ;  /* 0xffffffffff167424 */ /* 0x000fe200078e00ff */
[----:B--2---:R-:W-:-:S04]  /*4130*/  LEA R18, P0, R2, R18, 0x1 ;  /* 0x0000001202127211 */ /* 0x004fc800078008ff */
[----:B------:R-:W-:Y:S01]  /*4140*/  LEA.HI.X R17, R2, R17, R23, 0x1, P0 ;  /* 0x0000001102117211 */ /* 0x000fe200000f0c17 */
[----:B------:R-:W-:Y:S01]  /*4150*/  IMAD.MOV.U32 R2, RZ, RZ, -0x1 ;  /* 0xffffffffff027424 */ /* 0x000fe200078e00ff */
[----:B------:R-:W-:-:S04]  /*4160*/  ISETP.GE.U32.AND P0, PT, R18, UR4, PT ;  /* 0x0000000412007c0c */ /* 0x000fc8000bf06070 */
[----:B------:R-:W-:-:S13]  /*4170*/  ISETP.GE.U32.AND.EX P0, PT, R17, UR5, PT, P0 ;  /* 0x0000000511007c0c */ /* 0x000fda000bf06100 */
[----:B0-----:R-:W-:Y:S05]  /*4180*/  @P0 BRA `(.L_x_95) ;  /* 0x0000000400700947 */ /* 0x001fea0003800000 */
[----:B-1----:R-:W0:Y:S01]  /*4190*/  S2R R10, SR_CTAID.X ;  /* 0x00000000000a7919 */ /* 0x002e220000002500 */
[----:B---34-:R-:W1:Y:S01]  /*41a0*/  LDC.64 R8, c[0x0][0x628] ;  /* 0x00018a00ff087b82 */ /* 0x018e620000000a00 */
[----:B------:R-:W-:Y:S01]  /*41b0*/  ULDC UR4, c[0x0][0x150] ;  /* 0x0000540000047ab9 */ /* 0x000fe20000000800 */
[----:B------:R-:W-:Y:S01]  /*41c0*/  IMAD.MOV.U32 R6, RZ, RZ, R18 ;  /* 0x000000ffff067224 */ /* 0x000fe200078e0012 */
[----:B------:R-:W2:Y:S01]  /*41d0*/  S2R R20, SR_CTAID.Y ;  /* 0x0000000000147919 */ /* 0x000ea20000002600 */
[----:B------:R-:W-:-:S04]  /*41e0*/  IMAD.MOV.U32 R7, RZ, RZ, R17 ;  /* 0x000000ffff077224 */ /* 0x000fc800078e0011 */
[----:B------:R-:W3:Y:S08]  /*41f0*/  LDC R15, c[0x0][0x144] ;  /* 0x00005100ff0f7b82 */ /* 0x000ef00000000800 */
[----:B------:R-:W4:Y:S08]  /*4200*/  LDC R0, c[0x0][0x630] ;  /* 0x00018c00ff007b82 */ /* 0x000f300000000800 */
[----:B------:R-:W2:Y:S01]  /*4210*/  LDC.64 R12, c[0x0][0x620] ;  /* 0x00018800ff0c7b82 */ /* 0x000ea20000000a00 */
[----:B-1----:R-:W-:-:S04]  /*4220*/  ISETP.NE.U32.AND P0, PT, R8, RZ, PT ;  /* 0x000000ff0800720c */ /* 0x002fc80003f05070 */
[----:B------:R-:W-:Y:S02]  /*4230*/  ISETP.NE.AND.EX P0, PT, R9, RZ, PT, P0 ;  /* 0x000000ff0900720c */ /* 0x000fe40003f05300 */
[----:B0-----:R-:W-:-:S05]  /*4240*/  I2FP.F32.U32 R2, R10 ;  /* 0x0000000a00027245 */ /* 0x001fca0000201000 */
[----:B------:R-:W-:-:S04]  /*4250*/  FMUL R2, R2, UR4 ;  /* 0x0000000402027c20 */ /* 0x000fc80008400000 */
[----:B------:R0:W1:Y:S02]  /*4260*/  F2I.U32.TRUNC.NTZ R14, R2 ;  /* 0x00000002000e7305 */ /* 0x000064000020f000 */
[----:B---34-:R-:W-:Y:S05]  /*4270*/  @!P0 BRA `(.L_x_96) ;  /* 0x0000000000288947 */ /* 0x018fea0003800000 */
[----:B------:R-:W3:Y:S02]  /*4280*/  LDC R3, c[0x0][0x634] ;  /* 0x00018d00ff037b82 */ /* 0x000ee40000000800 */
[----:B---3--:R-:W-:-:S05]  /*4290*/  IADD3 R7, P0, R18, R3, RZ ;  /* 0x0000000312077210 */ /* 0x008fca0007f1e0ff */
[----:B------:R-:W-:-:S04]  /*42a0*/  IMAD.X R11, RZ, RZ, R17, P0 ;  /* 0x000000ffff0b7224 */ /* 0x000fc800000e0611 */
[----:B0-----:R-:W-:-:S04]  /*42b0*/  IMAD.WIDE.U32 R2, R11, R8, RZ ;  /* 0x000000080b027225 */ /* 0x001fc800078e00ff */
[----:B------:R-:W-:-:S04]  /*42c0*/  IMAD.WIDE.U32 R4, P0, R7, R9, R2 ;  /* 0x0000000907047225 */ /* 0x000fc80007800002 */
[----:B------:R-:W-:-:S04]  /*42d0*/  IMAD.WIDE.U32 R2, R7, R8, RZ ;  /* 0x0000000807027225 */ /* 0x000fc800078e00ff */
[----:B------:R-:W-:Y:S01]  /*42e0*/  IMAD.X R7, RZ, RZ, RZ, P0 ;  /* 0x000000ffff077224 */ /* 0x000fe200000e06ff */
[----:B------:R-:W-:Y:S01]  /*42f0*/  IADD3 RZ, P0, R3, R4, RZ ;  /* 0x0000000403ff7210 */ /* 0x000fe20007f1e0ff */
[----:B------:R-:W-:-:S04]  /*4300*/  IMAD.MOV.U32 R6, RZ, RZ, R5 ;  /* 0x000000ffff067224 */ /* 0x000fc800078e0005 */
[----:B------:R-:W-:-:S08]  /*4310*/  IMAD.WIDE.U32.X R6, R11, R9, R6, P0 ;  /* 0x000000090b067225 */ /* 0x000fd000000e0406 */
.L_x_96:
[----:B------:R-:W3:Y:S01]  /*4320*/  LDC.64 R26, c[0x0][0x640] ;  /* 0x00019000ff1a7b82 */ /* 0x000ee20000000a00 */
[-C--:B------:R-:W-:Y:S01]  /*4330*/  SHF.R.U64 R11, R6, R0.reuse, R7 ;  /* 0x00000000060b7219 */ /* 0x080fe20000001207 */
[----:B------:R-:W-:Y:S01]  /*4340*/  IMAD.MOV.U32 R19, RZ, RZ, R17 ;  /* 0x000000ffff137224 */ /* 0x000fe200078e0011 */
[----:B------:R-:W-:Y:S01]  /*4350*/  SHF.R.U32.HI R0, RZ, R0, R7 ;  /* 0x00000000ff007219 */ /* 0x000fe20000011607 */
[----:B-1----:R-:W-:Y:S01]  /*4360*/  IMAD.MOV R14, RZ, RZ, -R14 ;  /* 0x000000ffff0e7224 */ /* 0x002fe200078e0a0e */
[----:B------:R-:W-:Y:S01]  /*4370*/  IADD3 R5, P0, RZ, -R11, RZ ;  /* 0x8000000bff057210 */ /* 0x000fe20007f1e0ff */
[----:B------:R-:W-:Y:S01]  /*4380*/  ULDC UR4, c[0x0][0x154] ;  /* 0x0000550000047ab9 */ /* 0x000fe20000000800 */
[----:B------:R-:W-:Y:S01]  /*4390*/  IMAD.MOV.U32 R7, RZ, RZ, 0x1 ;  /* 0x00000001ff077424 */ /* 0x000fe200078e00ff */
[----:B------:R-:W1:Y:S01]  /*43a0*/  LDC R4, c[0x0][0x618] ;  /* 0x00018600ff047b82 */ /* 0x000e620000000800 */
[----:B------:R-:W-:Y:S02]  /*43b0*/  IMAD R22, R15, R14, R10 ;  /* 0x0000000e0f167224 */ /* 0x000fe400078e020a */
[----:B------:R-:W-:-:S04]  /*43c0*/  IMAD.X R3, RZ, RZ, ~R0, P0 ;  /* 0x000000ffff037224 */ /* 0x000fc800000e0e00 */
[-C--:B--2---:R-:W-:Y:S01]  /*43d0*/  IMAD R0, R3, R12.reuse, RZ ;  /* 0x0000000c03007224 */ /* 0x084fe200078e02ff */
[----:B------:R-:W2:Y:S01]  /*43e0*/  LDC R6, c[0x0][0x608] ;  /* 0x00018200ff067b82 */ /* 0x000ea20000000800 */
[----:B0-----:R-:W-:-:S04]  /*43f0*/  IMAD.WIDE.U32 R2, R5, R12, R18 ;  /* 0x0000000c05027225 */ /* 0x001fc800078e0012 */
[----:B------:R-:W-:Y:S01]  /*4400*/  IMAD R5, R5, R13, R0 ;  /* 0x0000000d05057224 */ /* 0x000fe200078e0200 */
[----:B------:R-:W-:Y:S02]  /*4410*/  I2FP.F32.U32 R0, R20 ;  /* 0x0000001400007245 */ /* 0x000fe40000201000 */
[----:B------:R-:W0:Y:S01]  /*4420*/  LDC R24, c[0x0][0x658] ;  /* 0x00019600ff187b82 */ /* 0x000e220000000800 */
[----:B------:R-:W-:Y:S01]  /*4430*/  IMAD.IADD R3, R3, 0x1, R5 ;  /* 0x0000000103037824 */ /* 0x000fe200078e0205 */
[----:B---3--:R-:W-:Y:S01]  /*4440*/  ISETP.NE.U32.AND P0, PT, R26, RZ, PT ;  /* 0x000000ff1a00720c */ /* 0x008fe20003f05070 */
[----:B------:R-:W-:Y:S01]  /*4450*/  FMUL R0, R0, UR4 ;  /* 0x0000000400007c20 */ /* 0x000fe20008400000 */
[----:B------:R-:W-:Y:S02]  /*4460*/  IMAD.MOV.U32 R5, RZ, RZ, -0x1 ;  /* 0xffffffffff057424 */ /* 0x000fe400078e00ff */
[----:B------:R-:W-:Y:S01]  /*4470*/  ISETP.NE.AND.EX P0, PT, R27, RZ, PT, P0 ;  /* 0x000000ff1b00720c */ /* 0x000fe20003f05300 */
[----:B------:R3:W4:Y:S01]  /*4480*/  F2I.U32.TRUNC.NTZ R12, R0 ;  /* 0x00000000000c7305 */ /* 0x000722000020f000 */
[----:B------:R-:W3:Y:S01]  /*4490*/  LDC R15, c[0x0][0x148] ;  /* 0x00005200ff0f7b82 */ /* 0x000ee20000000800 */
[----:B-1----:R-:W-:-:S02]  /*44a0*/  SHF.R.U64 R10, R2, R4, R3 ;  /* 0x00000004020a7219 */ /* 0x002fc40000001203 */
[----:B------:R-:W-:-:S05]  /*44b0*/  SHF.R.U32.HI R3, RZ, R4, R3 ;  /* 0x00000004ff037219 */ /* 0x000fca0000011603 */
[----:B------:R-:W1:Y:S01]  /*44c0*/  LDC R14, c[0x0][0x600] ;  /* 0x00018000ff0e7b82 */ /* 0x000e620000000800 */
[-CC-:B--2---:R-:W-:Y:S02]  /*44d0*/  SHF.R.U64 R8, R10, R6.reuse, R3.reuse ;  /* 0x000000060a087219 */ /* 0x184fe40000001203 */
[----:B------:R-:W-:-:S05]  /*44e0*/  SHF.R.U32.HI R3, RZ, R6, R3 ;  /* 0x00000006ff037219 */ /* 0x000fca0000011603 */
[----:B------:R-:W2:Y:S01]  /*44f0*/  LDC R21, c[0x0][0x648] ;  /* 0x00019200ff157b82 */ /* 0x000ea20000000800 */
[-CC-:B0-----:R-:W-:Y:S02]  /*4500*/  SHF.R.U64 R13, R8, R24.reuse, R3.reuse ;  /* 0x00000018080d7219 */ /* 0x181fe40000001203 */
[-C--:B------:R-:W-:Y:S02]  /*4510*/  SHF.L.U32 R5, R5, R24.reuse, RZ ;  /* 0x0000001805057219 */ /* 0x080fe400000006ff */
[-C--:B------:R-:W-:Y:S01]  /*4520*/  SHF.R.U32.HI R3, RZ, R24.reuse, R3 ;  /* 0x00000018ff037219 */ /* 0x080fe20000011603 */
[----:B------:R-:W-:Y:S01]  /*4530*/  IMAD.MOV.U32 R2, RZ, RZ, R13 ;  /* 0x000000ffff027224 */ /* 0x000fe200078e000d */
[----:B------:R-:W-:Y:S01]  /*4540*/  SHF.L.U32 R24, R7, R24, RZ ;  /* 0x0000001807187219 */ /* 0x000fe200000006ff */
[----:B------:R-:W0:Y:S01]  /*4550*/  LDC R25, c[0x0][0x638] ;  /* 0x00018e00ff197b82 */ /* 0x000e220000000800 */
[----:B------:R-:W-:-:S07]  /*4560*/  LOP3.LUT R19, RZ, R5, RZ, 0x33, !PT ;  /* 0x00000005ff137212 */ /* 0x000fce00078e33ff */
[----:B------:R-:W0:Y:S01]  /*4570*/  LDC R28, c[0x0][0x610] ;  /* 0x00018400ff1c7b82 */ /* 0x000e220000000800 */
[----:B----4-:R-:W-:Y:S05]  /*4580*/  @!P0 BRA `(.L_x_97) ;  /* 0x0000000000288947 */ /* 0x010fea0003800000 */
[----:B---3--:R-:W3:Y:S02]  /*4590*/  LDC R0, c[0x0][0x64c] ;  /* 0x00019300ff007b82 */ /* 0x008ee40000000800 */
[----:B---3--:R-:W-:-:S05]  /*45a0*/  IADD3 R7, P0, R13, R0, RZ ;  /* 0x000000000d077210 */ /* 0x008fca0007f1e0ff */
        /* <DEDUP_REMOVED lines=8> */
.L_x_97:
[----:B------:R-:W4:Y:S01]  /*4630*/  LDC R4, c[0x0][0x65c] ;  /* 0x00019700ff047b82 */ /* 0x000f220000000800 */
[----:B--23--:R-:W-:Y:S01]  /*4640*/  SHF.R.U64 R0, R2, R21, R3 ;  /* 0x0000001502007219 */ /* 0x00cfe20000001203 */
[----:B-1----:R-:W-:Y:S01]  /*4650*/  VIADD R3, R14, 0xffffffff ;  /* 0xffffffff0e037836 */ /* 0x002fe20000000000 */
[----:B------:R-:W-:Y:S01]  /*4660*/  LOP3.LUT R19, R8, R19, RZ, 0xc0, !PT ;  /* 0x0000001308137212 */ /* 0x000fe200078ec0ff */
[----:B------:R-:W-:Y:S02]  /*4670*/  IMAD.MOV R12, RZ, RZ, -R12 ;  /* 0x000000ffff0c7224 */ /* 0x000fe400078e0a0c */
[----:B------:R-:W-:Y:S01]  /*4680*/  IMAD.MOV R2, RZ, RZ, -R0 ;  /* 0x000000ffff027224 */ /* 0x000fe200078e0a00 */
[----:B------:R-:W-:Y:S01]  /*4690*/  LOP3.LUT R3, R10, R3, RZ, 0xc0, !PT ;  /* 0x000000030a037212 */ /* 0x000fe200078ec0ff */
[----:B------:R-:W-:Y:S02]  /*46a0*/  IMAD R19, R24, R0, R19 ;  /* 0x0000000018137224 */ /* 0x000fe400078e0213 */
[----:B0-----:R-:W-:-:S04]  /*46b0*/  IMAD R0, R2, R25, R13 ;  /* 0x0000001902007224 */ /* 0x001fc800078e020d */
[----:B------:R-:W-:Y:S01]  /*46c0*/  IMAD R2, R0, R14, R3 ;  /* 0x0000000e00027224 */ /* 0x000fe200078e0203 */
[----:B----4-:R-:W-:Y:S01]  /*46d0*/  ISETP.NE.AND P0, PT, R4, 0x1, PT ;  /* 0x000000010400780c */ /* 0x010fe20003f05270 */
[----:B------:R-:W-:-:S05]  /*46e0*/  IMAD.MOV.U32 R4, RZ, RZ, 0x1 ;  /* 0x00000001ff047424 */ /* 0x000fca00078e00ff */
[----:B------:R-:W-:-:S07]  /*46f0*/  PRMT R0, R4, 0x7610, R0 ;  /* 0x0000761004007816 */ /* 0x000fce0000000000 */
[----:B------:R-:W-:-:S04]  /*4700*/  @P0 IMAD R22, R15, R12, R20 ;  /* 0x0000000c0f160224 */ /* 0x000fc800078e0214 */
[----:B------:R-:W-:-:S05]  /*4710*/  IMAD R19, R19, R28, R22 ;  /* 0x0000001c13137224 */ /* 0x000fca00078e0216 */
[----:B------:R-:W-:Y:S02]  /*4720*/  SEL R22, R2, R19, !P0 ;  /* 0x0000001302167207 */ /* 0x000fe40004000000 */
[----:B------:R-:W-:Y:S01]  /*4730*/  SEL R19, R19, R2, !P0 ;  /* 0x0000000213137207 */ /* 0x000fe20004000000 */
[----:B------:R-:W-:-:S07]  /*4740*/  IMAD.MOV.U32 R2, RZ, RZ, R11 ;  /* 0x000000ffff027224 */ /* 0x000fce00078e000b */
.L_x_95:
[----:B------:R-:W-:Y:S02]  /*4750*/  LOP3.LUT P0, RZ, R0, 0xff, RZ, 0xc0, !PT ;  /* 0x000000ff00ff7812 */ /* 0x000fe4000780c0ff */
[----:B------:R-:W-:-:S11]  /*4760*/  LOP3.LUT R71, R71, 0x1, RZ, 0x3c, !PT ;  /* 0x0000000147477812 */ /* 0x000fd600078e3cff */
[----:B------:R-:W-:Y:S05]  /*4770*/  @P0 BRA `(.L_x_98) ;  /* 0xffffffcc00440947 */ /* 0x000fea000383ffff */
[----:B------:R-:W-:Y:S05]  /*4780*/  EXIT ;  /* 0x000000000000794d */ /* 0x000fea0003800000 */
.L_x_13:
[----:B------:R-:W-:-:S08]  /*4790*/  ISETP.NE.AND P0, PT, R0, RZ, PT ;  /* 0x000000ff0000720c */ /* 0x000fd00003f05270 */
[----:B0-----:R-:W0:-:S00]  /*47a0*/  USETMAXREG.DEALLOC.CTAPOOL 0x28 ;  /* 0x00000028000079c8 */ /* 0x001e0000080e0500 */
[----:B------:R-:W-:Y:S05]  /*47b0*/  @P0 EXIT ;  /* 0x000000000000094d */ /* 0x000fea0003800000 */
[----:B0-----:R-:W-:Y:S01]  /*47c0*/  LOP3.LUT P0, RZ, R8, 0xff, RZ, 0xc0, !PT ;  /* 0x000000ff08ff7812 */ /* 0x001fe2000780c0ff */
[----:B------:R-:W-:Y:S02]  /*47d0*/  IMAD.MOV.U32 R0, RZ, RZ, 0x1 ;  /* 0x00000001ff007424 */ /* 0x000fe400078e00ff */
[----:B------:R-:W-:-:S10]  /*47e0*/  IMAD.MOV.U32 R7, RZ, RZ, RZ ;  /* 0x000000ffff077224 */ /* 0x000fd400078e00ff */
[----:B------:R-:W-:Y:S05]  /*47f0*/  @!P0 BRA `(.L_x_99) ;  /* 0x0000000c00148947 */ /* 0x000fea0003800000 */
[----:B------:R-:W-:Y:S01]  /*4800*/  LOP3.LUT P0, RZ, R4, 0x1f, RZ, 0xc0, !PT ;  /* 0x0000001f04ff7812 */ /* 0x000fe2000780c0ff */
[----:B------:R-:W-:Y:S01]  /*4810*/  ULDC UR5, c[0x0][0x658] ;  /* 0x0001960000057ab9 */ /* 0x000fe20000000800 */
[----:B------:R-:W-:Y:S01]  /*4820*/  UMOV UR6, 0xffffffff ;  /* 0xffffffff00067882 */ /* 0x000fe20000000000 */
[----:B------:R-:W-:Y:S01]  /*4830*/  BSSY B0, `(.L_x_99) ;  /* 0x00000c1000007945 */ /* 0x000fe20003800000 */
[----:B------:R-:W-:Y:S01]  /*4840*/  USHF.L.U32 UR6, UR6, UR5, URZ ;  /* 0x0000000506067299 */ /* 0x000fe2000800063f */
[C---:B------:R-:W-:Y:S01]  /*4850*/  ISETP.NE.AND P2, PT, R3.reuse, RZ, PT ;  /* 0x000000ff0300720c */ /* 0x040fe20003f45270 */
[----:B------:R-:W-:Y:S01]  /*4860*/  IMAD.MOV.U32 R8, RZ, RZ, 0x1 ;  /* 0x00000001ff087424 */ /* 0x000fe200078e00ff */
[----:B------:R-:W-:Y:S01]  /*4870*/  ISETP.NE.OR P0, PT, R3, RZ, !P0 ;  /* 0x000000ff0300720c */ /* 0x000fe20004705670 */
[----:B------:R-:W-:Y:S01]  /*4880*/  IMAD.MOV.U32 R0, RZ, RZ, 0x1 ;  /* 0x00000001ff007424 */ /* 0x000fe200078e00ff */
[----:B------:R-:W-:Y:S01]  /*4890*/  LOP3.LUT R6, R16, 0x2, RZ, 0xfc, !PT ;  /* 0x0000000210067812 */ /* 0x000fe200078efcff */
[----:B------:R-:W-:Y:S01]  /*48a0*/  IMAD.MOV.U32 R7, RZ, RZ, RZ ;  /* 0x000000ffff077224 */ /* 0x000fe200078e00ff */
[----:B------:R-:W-:Y:S01]  /*48b0*/  ULDC UR4, c[0x0][0x600] ;  /* 0x0001800000047ab9 */ /* 0x000fe20000000800 */
[----:B------:R-:W-:Y:S01]  /*48c0*/  UMOV UR7, 0x1 ;  /* 0x0000000100077882 */ /* 0x000fe20000000000 */
[----:B------:R-:W-:-:S02]  /*48d0*/  UIADD3 UR19, UR40, 0x1, URZ ;  /* 0x0000000128137890 */ /* 0x000fc4000fffe03f */
[----:B------:R-:W-:Y:S02]  /*48e0*/  UIADD3 UR15, UR4, -0x1, URZ ;  /* 0xffffffff040f7890 */ /* 0x000fe4000fffe03f */
[----:B------:R-:W-:Y:S02]  /*48f0*/  USHF.L.U32 UR17, UR7, UR5, URZ ;  /* 0x0000000507117299 */ /* 0x000fe4000800063f */
[----:B------:R-:W-:Y:S01]  /*4900*/  ULOP3.LUT UR16, URZ, UR6, URZ, 0x33, !UPT ;  /* 0x000000063f107292 */ /* 0x000fe2000f8e333f */
[----:B------:R-:W-:-:S11]  /*4910*/  ULDC.64 UR20, c[0x0][0x198] ;  /* 0x0000660000147ab9 */ /* 0x000fd60000000a00 */
.L_x_111:
[----:B------:R-:W-:-:S03]  /*4920*/  UMOV UR4, 0xffffffff ;  /* 0xffffffff00047882 */ /* 0x000fc60000000000 */
[----:B------:R-:W-:Y:S05]  /*4930*/  BRA.DIV UR4, `(.L_x_100) ;  /* 0x0000000e04b47947 */ /* 0x000fea000b800000 */
[----:B------:R-:W-:-:S13]  /*4940*/  ELECT P6, URZ, PT ;  /* 0x00000000003f782f */ /* 0x000fda00038c0000 */
.L_x_123:
[----:B------:R-:W0:Y:S01]  /*4950*/  LDC R3, c[0x0][0x28c] ;  /* 0x0000a300ff037b82 */ /* 0x000e220000000800 */
[----:B------:R-:W-:Y:S01]  /*4960*/  BSSY B1, `(.L_x_101) ;  /* 0x0000035000017945 */ /* 0x000fe20003800000 */
[----:B0-----:R-:W-:-:S13]  /*4970*/  ISETP.LT.OR P6, PT, R3, 0x1, !P6 ;  /* 0x000000010300780c */ /* 0x001fda00077c1670 */
[----:B------:R-:W-:Y:S05]  /*4980*/  @P6 BRA `(.L_x_102) ;  /* 0x0000000000c86947 */ /* 0x000fea0003800000 */
[----:B------:R-:W-:Y:S02]  /*4990*/  IMAD.SHL.U32 R22, R22, 0x40, RZ ;  /* 0x0000004016167824 */ /* 0x000fe400078e00ff */
[----:B------:R-:W-:Y:S02]  /*49a0*/  IMAD.SHL.U32 R19, R19, 0x40, RZ ;  /* 0x0000004013137824 */ /* 0x000fe400078e00ff */
[----:B------:R-:W-:Y:S02]  /*49b0*/  IMAD.MOV.U32 R12, RZ, RZ, RZ ;  /* 0x000000ffff0c7224 */ /* 0x000fe400078e00ff */
[----:B------:R-:W-:Y:S02]  /*49c0*/  IMAD.U32 R13, RZ, RZ, UR19 ;  /* 0x00000013ff0d7e24 */ /* 0x000fe4000f8e00ff */
[----:B------:R-:W-:Y:S02]  /*49d0*/  IMAD.MOV.U32 R3, RZ, RZ, R0 ;  /* 0x000000ffff037224 */ /* 0x000fe400078e0000 */
[----:B------:R-:W-:-:S07]  /*49e0*/  IMAD.MOV.U32 R4, RZ, RZ, R7 ;  /* 0x000000ffff047224 */ /* 0x000fce00078e0007 */
.L_x_106:
[----:B------:R-:W0:Y:S01]  /*49f0*/  S2R R10, SR_CgaCtaId ;  /* 0x00000000000a7919 */ /* 0x000e220000008800 */
[----:B------:R-:W-:Y:S01]  /*4a00*/  MOV R5, 0x400 ;  /* 0x0000040000057802 */ /* 0x000fe20000000f00 */
[----:B------:R-:W1:Y:S03]  /*4a10*/  @!P2 LDC R9, c[0x0][0x500] ;  /* 0x00014000ff09ab82 */ /* 0x000e660000000800 */
[----:B0-----:R-:W-:Y:S02]  /*4a20*/  LEA R11, R10, R5, 0x18 ;  /* 0x000000050a0b7211 */ /* 0x001fe400078ec0ff */
[----:B------:R-:W-:-:S03]  /*4a30*/  SHF.L.U32 R5, R3, 0x1f, RZ ;  /* 0x0000001f03057819 */ /* 0x000fc600000006ff */
[----:B------:R-:W-:-:S04]  /*4a40*/  IMAD R10, R4, 0x8, R11 ;  /* 0x00000008040a7824 */ /* 0x000fc800078e020b */
[----:B------:R-:W0:Y:S02]  /*4a50*/  SYNCS.PHASECHK.TRANS64.TRYWAIT P1, [R10+URZ+0x18], R5 ;  /* 0x000018050a0075a7 */ /* 0x000e24000802017f */
[----:B01----:R-:W-:Y:S05]  /*4a60*/  @!P1 BRA `(.L_x_103) ;  /* 0x0000000c00889947 */ /* 0x003fea0003800000 */
.L_x_124:
[----:B0-----:R-:W-:Y:S01]  /*4a70*/  PRMT R5, R6, 0x9910, RZ ;  /* 0x0000991006057816 */ /* 0x001fe200000000ff */
[----:B------:R0:W-:Y:S03]  /*4a80*/  @!P2 SYNCS.ARRIVE.TRANS64 RZ, [R10+URZ], R9 ;  /* 0x000000090affa9a7 */ /* 0x0001e6000800003f */
[----:B------:R-:W-:-:S13]  /*4a90*/  ISETP.NE.AND P1, PT, R5, 0x2, PT ;  /* 0x000000020500780c */ /* 0x000fda0003f25270 */
[----:B0-----:R-:W-:Y:S05]  /*4aa0*/  @P1 BRA `(.L_x_104) ;  /* 0x0000000000041947 */ /* 0x001fea0003800000 */
[----:B------:R-:W-:Y:S01]  /*4ab0*/  BPT.TRAP 0x1 ;  /* 0x000000040000795c */ /* 0x000fe20000300000 */
.L_x_104:
[----:B------:R-:W-:Y:S05]  /*4ac0*/  @P0 BRA `(.L_x_105) ;  /* 0x0000000000040947 */ /* 0x000fea0003800000 */
[----:B------:R-:W-:Y:S01]  /*4ad0*/  BPT.TRAP 0x1 ;  /* 0x000000040000795c */ /* 0x000fe20000300000 */
.L_x_105:
[----:B------:R-:W-:Y:S01]  /*4ae0*/  IMAD R11, R4, 0x1000, R11 ;  /* 0x00001000040b7824 */ /* 0x000fe200078e020b */
[----:B------:R-:W-:Y:S01]  /*4af0*/  R2UR UR9, R10 ;  /* 0x000000000a0972ca */ /* 0x000fe200000e0000 */
[----:B------:R-:W-:Y:S01]  /*4b00*/  VIADD R13, R13, 0xffffffff ;  /* 0xffffffff0d0d7836 */ /* 0x000fe20000000000 */
[----:B------:R-:W-:Y:S01]  /*4b10*/  UIADD3 UR4, UP0, UR20, 0xf0, URZ ;  /* 0x000000f014047890 */ /* 0x000fe2000ff1e03f */
[----:B------:R-:W-:Y:S01]  /*4b20*/  R2UR UR11, R19 ;  /* 0x00000000130b72ca */ /* 0x000fe200000e0000 */
[----:B------:R-:W-:Y:S01]  /*4b30*/  UIADD3 UR22, UP1, UR20, 0x1f0, URZ ;  /* 0x000001f014167890 */ /* 0x000fe2000ff3e03f */
[----:B------:R-:W-:Y:S01]  /*4b40*/  R2UR UR8, R11 ;  /* 0x000000000b0872ca */ /* 0x000fe200000e0000 */
[----:B------:R-:W-:Y:S01]  /*4b50*/  UIADD3.X UR5, URZ, UR21, URZ, UP0, !UPT ;  /* 0x000000153f057290 */ /* 0x000fe200087fe43f */
[----:B------:R-:W-:Y:S01]  /*4b60*/  R2UR UR10, R12 ;  /* 0x000000000c0a72ca */ /* 0x000fe200000e0000 */
[----:B------:R-:W-:Y:S01]  /*4b70*/  VIADD R4, R4, 0x1 ;  /* 0x0000000104047836 */ /* 0x000fe20000000000 */
[----:B------:R-:W-:Y:S01]  /*4b80*/  R2UR UR12, R2 ;  /* 0x00000000020c72ca */ /* 0x000fe200000e0000 */
[----:B------:R-:W-:Y:S01]  /*4b90*/  UIADD3.X UR23, URZ, UR21, URZ, UP1, !UPT ;  /* 0x000000153f177290 */ /* 0x000fe20008ffe43f */
[----:B------:R-:W-:Y:S01]  /*4ba0*/  R2UR UR18, R22 ;  /* 0x00000000161272ca */ /* 0x000fe200000e0000 */
[----:B------:R-:W-:Y:S01]  /*4bb0*/  UMOV UR6, 0x0 ;  /* 0x0000000000067882 */ /* 0x000fe20000000000 */
[----:B------:R-:W-:Y:S01]  /*4bc0*/  ISETP.GT.AND P3, PT, R13, 0x1, PT ;  /* 0x000000010d00780c */ /* 0x000fe20003f64270 */
[----:B------:R-:W-:Y:S01]  /*4bd0*/  UMOV UR7, 0x10000000 ;  /* 0x1000000000077882 */ /* 0x000fe20000000000 */
[----:B------:R-:W-:Y:S01]  /*4be0*/  ISETP.NE.AND P1, PT, R4, 0x3, PT ;  /* 0x000000030400780c */ /* 0x000fe20003f25270 */
[----:B------:R-:W-:-:S02]  /*4bf0*/  VIADD R12, R12, 0x20 ;  /* 0x000000200c0c7836 */ /* 0x000fc40000000000 */
[----:B------:R-:W-:Y:S01]  /*4c00*/  UIADD3 UR13, UR8, 0x100, URZ ;  /* 0x00000100080d7890 */ /* 0x000fe2000fffe03f */
[----:B------:R-:W-:Y:S01]  /*4c10*/  SEL R10, RZ, 0x1, P1 ;  /* 0x00000001ff0a7807 */ /* 0x000fe20000800000 */
[----:B------:R-:W-:Y:S01]  /*4c20*/  UIADD3 UR14, UR8, 0x3100, URZ ;  /* 0x00003100080e7890 */ /* 0x000fe2000fffe03f */
[----:B------:R-:W-:Y:S02]  /*4c30*/  SEL R4, R4, RZ, P1 ;  /* 0x000000ff04047207 */ /* 0x000fe40000800000 */
[----:B------:R-:W-:Y:S02]  /*4c40*/  LOP3.LUT R3, R3, R10, RZ, 0x3c, !PT ;  /* 0x0000000a03037212 */ /* 0x000fe400078e3cff */
[----:B------:R-:W-:Y:S02]  /*4c50*/  UMOV UR8, UR13 ;  /* 0x0000000d00087c82 */ /* 0x000fe40008000000 */
[----:B------:R0:W-:Y:S02]  /*4c60*/  UTMALDG.3D [UR8], [UR4], desc[UR6] ;  /* 0x00000608040075b4 */ /* 0x0001e40008011000 */
[----:B0-----:R-:W-:Y:S01]  /*4c70*/  UMOV UR8, UR14 ;  /* 0x0000000e00087c82 */ /* 0x001fe20008000000 */
[----:B------:R-:W-:-:S02]  /*4c80*/  UMOV UR11, UR18 ;  /* 0x00000012000b7c82 */ /* 0x000fc40008000000 */
[----:B------:R0:W-:Y:S02]  /*4c90*/  UTMALDG.3D [UR8], [UR22], desc[UR6] ;  /* 0x00000608160075b4 */ /* 0x0001e40008011000 */
[----:B0-----:R-:W-:Y:S05]  /*4ca0*/  @P3 BRA `(.L_x_106) ;  /* 0xfffffffc00503947 */ /* 0x001fea000383ffff */
.L_x_102:
[----:B------:R-:W-:Y:S05]  /*4cb0*/  BSYNC B1 ;  /* 0x0000000000017941 */ /* 0x000fea0003800000 */
.L_x_101:
[----:B------:R-:W2:Y:S01]  /*4cc0*/  LDL.64 R10, [R1] ;  /* 0x00000000010a7983 */ /* 0x000ea20000100a00 */
[----:B------:R-:W-:Y:S01]  /*4cd0*/  LOP3.LUT P4, RZ, R8, 0xff, RZ, 0xc0, !PT ;  /* 0x000000ff08ff7812 */ /* 0x000fe2000788c0ff */
[----:B------:R-:W-:Y:S01]  /*4ce0*/  VIADD R4, R7, UR40 ;  /* 0x0000002807047c36 */ /* 0x000fe20008000000 */
[----:B------:R-:W-:Y:S01]  /*4cf0*/  ULDC.64 UR4, c[0x0][0x650] ;  /* 0x0001940000047ab9 */ /* 0x000fe20000000a00 */
[----:B------:R-:W-:Y:S01]  /*4d00*/  IMAD.U32 R7, RZ, RZ, UR40 ;  /* 0x00000028ff077e24 */ /* 0x000fe2000f8e00ff */
[----:B------:R-:W-:Y:S01]  /*4d10*/  UISETP.GE.U32.AND UP0, UPT, UR40, 0x3, UPT ;  /* 0x000000032800788c */ /* 0x000fe2000bf06070 */
[----:B------:R-:W-:Y:S01]  /*4d20*/  BSSY B1, `(.L_x_107) ;  /* 0x000006f000017945 */ /* 0x000fe20003800000 */
[----:B------:R-:W-:Y:S01]  /*4d30*/  ISETP.GT.U32.AND P1, PT, R4, 0x2, PT ;  /* 0x000000020400780c */ /* 0x000fe20003f24070 */
[----:B------:R-:W-:Y:S01]  /*4d40*/  IMAD.MOV.U32 R19, RZ, RZ, -0x1 ;  /* 0xffffffffff137424 */ /* 0x000fe200078e00ff */
[----:B------:R-:W-:Y:S01]  /*4d50*/  PRMT R8, RZ, 0x7610, R8 ;  /* 0x00007610ff087816 */ /* 0x000fe20000000008 */
[----:B------:R-:W-:Y:S01]  /*4d60*/  IMAD.MOV.U32 R22, RZ, RZ, -0x1 ;  /* 0xffffffffff167424 */ /* 0x000fe200078e00ff */
[----:B------:R-:W-:-:S02]  /*4d70*/  ISETP.LT.U32.AND P1, PT, R7, 0x3, P1 ;  /* 0x000000030700780c */ /* 0x000fc40000f21070 */
[----:B------:R-:W-:Y:S01]  /*4d80*/  PLOP3.LUT P3, PT, PT, PT, UP0, 0x80, 0x0 ;  /* 0x000000000000781c */ /* 0x000fe20003f6f008 */
[----:B------:R-:W0:Y:S01]  /*4d90*/  @P4 S2R R3, SR_CgaCtaId ;  /* 0x0000000000034919 */ /* 0x000e220000008800 */
[----:B------:R-:W-:-:S04]  /*4da0*/  @P4 MOV R2, 0x400 ;  /* 0x0000040000024802 */ /* 0x000fc80000000f00 */
[----:B0-----:R-:W-:Y:S01]  /*4db0*/  @P4 LEA R5, R3, R2, 0x18 ;  /* 0x0000000203054211 */ /* 0x001fe200078ec0ff */
[----:B------:R-:W-:-:S03]  /*4dc0*/  IMAD.WIDE.U32 R2, R4, -0x55555555, RZ ;  /* 0xaaaaaaab04027825 */ /* 0x000fc600078e00ff */
[----:B------:R0:W-:Y:S01]  /*4dd0*/  @P4 SYNCS.ARRIVE.TRANS64.A1T0 RZ, [R5+URZ+0x68], RZ ;  /* 0x000068ff05ff49a7 */ /* 0x0001e2000810003f */
[----:B------:R-:W-:Y:S01]  /*4de0*/  IMAD.MOV.U32 R2, RZ, RZ, -0x1 ;  /* 0xffffffffff027424 */ /* 0x000fe200078e00ff */
[----:B0-----:R-:W-:Y:S02]  /*4df0*/  SHF.R.U32.HI R5, RZ, 0x1, R3 ;  /* 0x00000001ff057819 */ /* 0x001fe40000011603 */
[----:B------:R-:W-:-:S03]  /*4e00*/  SEL R3, RZ, 0x1, !P1 ;  /* 0x00000001ff037807 */ /* 0x000fc60004800000 */
[----:B------:R-:W-:Y:S01]  /*4e10*/  IMAD R7, R5, -0x3, R4 ;  /* 0xfffffffd05077824 */ /* 0x000fe200078e0204 */
[----:B------:R-:W-:Y:S02]  /*4e20*/  LOP3.LUT R0, R0, R3, RZ, 0x3c, !PT ;  /* 0x0000000300007212 */ /* 0x000fe400078e3cff */
[----:B------:R-:W-:Y:S02]  /*4e30*/  PRMT R3, RZ, 0x7610, R3 ;  /* 0x00007610ff037816 */ /* 0x000fe40000000003 */
[----:B------:R-:W-:Y:S02]  /*4e40*/  @P3 LOP3.LUT R0, R0, 0x1, R5, 0x78, !PT ;  /* 0x0000000100003812 */ /* 0x000fe400078e7805 */
[----:B--2---:R-:W-:-:S04]  /*4e50*/  IADD3 R18, P4, R18, R10, RZ ;  /* 0x0000000a12127210 */ /* 0x004fc80007f9e0ff */
[----:B------:R-:W-:Y:S01]  /*4e60*/  ISETP.GE.U32.AND P1, PT, R18, UR4, PT ;  /* 0x0000000412007c0c */ /* 0x000fe2000bf26070 */
[----:B------:R-:W-:-:S05]  /*4e70*/  IMAD.X R17, R17, 0x1, R23, P4 ;  /* 0x0000000111117824 */ /* 0x000fca00020e0617 */
[----:B------:R-:W-:-:S13]  /*4e80*/  ISETP.GE.U32.AND.EX P1, PT, R17, UR5, PT, P1 ;  /* 0x0000000511007c0c */ /* 0x000fda000bf26110 */
[----:B------:R-:W-:Y:S05]  /*4e90*/  @P1 BRA `(.L_x_108) ;  /* 0x00000004005c1947 */ /* 0x000fea0003800000 */
[----:B------:R-:W0:Y:S01]  /*4ea0*/  S2R R11, SR_CTAID.X ;  /* 0x00000000000b7919 */ /* 0x000e220000002500 */
[----:B------:R-:W-:Y:S01]  /*4eb0*/  ULDC.64 UR4, c[0x0][0x628] ;  /* 0x00018a0000047ab9 */ /* 0x000fe20000000a00 */
[----:B------:R-:W1:Y:S01]  /*4ec0*/  LDC R12, c[0x0][0x144] ;  /* 0x00005100ff0c7b82 */ /* 0x000e620000000800 */
[----:B------:R-:W-:Y:S01]  /*4ed0*/  ISETP.NE.U32.AND P1, PT, RZ, UR4, PT ;  /* 0x00000004ff007c0c */ /* 0x000fe2000bf25070 */
[----:B------:R-:W2:Y:S01]  /*4ee0*/  S2R R9, SR_CTAID.Y ;  /* 0x0000000000097919 */ /* 0x000ea20000002600 */
[----:B------:R-:W-:Y:S01]  /*4ef0*/  ULDC UR6, c[0x0][0x150] ;  /* 0x0000540000067ab9 */ /* 0x000fe20000000800 */
[----:B------:R-:W-:Y:S01]  /*4f00*/  ULDC UR7, c[0x0][0x630] ;  /* 0x00018c0000077ab9 */ /* 0x000fe20000000800 */
[----:B------:R-:W-:Y:S01]  /*4f10*/  ISETP.NE.AND.EX P1, PT, RZ, UR5, PT, P1 ;  /* 0x00000005ff007c0c */ /* 0x000fe2000bf25310 */
[----:B------:R-:W-:Y:S01]  /*4f20*/  IMAD.MOV.U32 R2, RZ, RZ, R18 ;  /* 0x000000ffff027224 */ /* 0x000fe200078e0012 */
[----:B0-----:R-:W-:-:S05]  /*4f30*/  I2FP.F32.U32 R3, R11 ;  /* 0x0000000b00037245 */ /* 0x001fca0000201000 */
[----:B------:R-:W-:Y:S01]  /*4f40*/  FMUL R14, R3, UR6 ;  /* 0x00000006030e7c20 */ /* 0x000fe20008400000 */
[----:B------:R-:W-:-:S05]  /*4f50*/  IMAD.MOV.U32 R3, RZ, RZ, R17 ;  /* 0x000000ffff037224 */ /* 0x000fca00078e0011 */
[----:B--2---:R-:W-:Y:S05]  /*4f60*/  @!P1 BRA `(.L_x_109) ;  /* 0x0000000000289947 */ /* 0x004fea0003800000 */
[----:B------:R-:W-:Y:S02]  /*4f70*/  ULDC UR6, c[0x0][0x634] ;  /* 0x00018d0000067ab9 */ /* 0x000fe40000000800 */
[----:B------:R-:W-:-:S05]  /*4f80*/  IADD3 R3, P1, R18, UR6, RZ ;  /* 0x0000000612037c10 */ /* 0x000fca000ff3e0ff */
[----:B------:R-:W-:-:S04]  /*4f90*/  IMAD.X R13, RZ, RZ, R17, P1 ;  /* 0x000000ffff0d7224 */ /* 0x000fc800008e0611 */
[----:B------:R-:W-:-:S04]  /*4fa0*/  IMAD.WIDE.U32 R4, R13, UR4, RZ ;  /* 0x000000040d047c25 */ /* 0x000fc8000f8e00ff */
[----:B------:R-:W-:-:S04]  /*4fb0*/  IMAD.WIDE.U32 R4, P1, R3, UR5, R4 ;  /* 0x0000000503047c25 */ /* 0x000fc8000f820004 */
[----:B------:R-:W-:-:S04]  /*4fc0*/  IMAD.WIDE.U32 R2, R3, UR4, RZ ;  /* 0x0000000403027c25 */ /* 0x000fc8000f8e00ff */
[----:B------:R-:W-:Y:S01]  /*4fd0*/  IMAD.MOV.U32 R2, RZ, RZ, R5 ;  /* 0x000000ffff027224 */ /* 0x000fe200078e0005 */
[----:B------:R-:W-:Y:S01]  /*4fe0*/  IADD3 RZ, P3, R3, R4, RZ ;  /* 0x0000000403ff7210 */ /* 0x000fe20007f7e0ff */
[----:B------:R-:W-:-:S04]  /*4ff0*/  IMAD.X R3, RZ, RZ, RZ, P1 ;  /* 0x000000ffff037224 */ /* 0x000fc800008e06ff */
[----:B------:R-:W-:-:S08]  /*5000*/  IMAD.WIDE.U32.X R2, R13, UR5, R2, P3 ;  /* 0x000000050d027c25 */ /* 0x000fd000098e0402 */
.L_x_109:
[--C-:B------:R-:W-:Y:S01]  /*5010*/  SHF.R.U64 R10, R2, UR7, R3.reuse ;  /* 0x00000007020a7c19 */ /* 0x100fe20008001203 */
[----:B------:R-:W0:Y:S01]  /*5020*/  F2I.U32.TRUNC.NTZ R14, R14 ;  /* 0x0000000e000e7305 */ /* 0x000e22000020f000 */
[----:B------:R-:W-:Y:S01]  /*5030*/  SHF.R.U32.HI R2, RZ, UR7, R3 ;  /* 0x00000007ff027c19 */ /* 0x000fe20008011603 */
[----:B------:R-:W-:Y:S01]  /*5040*/  ULDC.64 UR4, c[0x0][0x620] ;  /* 0x0001880000047ab9 */ /* 0x000fe20000000a00 */
[----:B------:R-:W-:Y:S01]  /*5050*/  IADD3 R5, P1, RZ, -R10, RZ ;  /* 0x8000000aff057210 */ /* 0x000fe20007f3e0ff */
[----:B------:R-:W-:Y:S01]  /*5060*/  IMAD.MOV.U32 R3, RZ, RZ, R17 ;  /* 0x000000ffff037224 */ /* 0x000fe200078e0011 */
[----:B------:R-:W-:-:S03]  /*5070*/  ULDC.64 UR6, c[0x0][0x640] ;  /* 0x0001900000067ab9 */ /* 0x000fc60000000a00 */
[----:B------:R-:W-:Y:S01]  /*5080*/  IMAD.X R2, RZ, RZ, ~R2, P1 ;  /* 0x000000ffff027224 */ /* 0x000fe200008e0e02 */
[----:B------:R-:W-:-:S03]  /*5090*/  ISETP.NE.U32.AND P1, PT, RZ, UR6, PT ;  /* 0x00000006ff007c0c */ /* 0x000fc6000bf25070 */
[----:B------:R-:W-:Y:S01]  /*50a0*/  IMAD R4, R2, UR4, RZ ;  /* 0x0000000402047c24 */ /* 0x000fe2000f8e02ff */
[----:B------:R-:W-:Y:S01]  /*50b0*/  ISETP.NE.AND.EX P1, PT, RZ, UR7, PT, P1 ;  /* 0x00000007ff007c0c */ /* 0x000fe2000bf25310 */
[----:B------:R-:W-:-:S04]  /*50c0*/  IMAD.MOV.U32 R2, RZ, RZ, R18 ;  /* 0x000000ffff027224 */ /* 0x000fc800078e0012 */
[----:B------:R-:W-:Y:S01]  /*50d0*/  IMAD.WIDE.U32 R2, R5, UR4, R2 ;  /* 0x0000000405027c25 */ /* 0x000fe2000f8e0002 */
[----:B------:R-:W-:-:S03]  /*50e0*/  ULDC UR4, c[0x0][0x618] ;  /* 0x0001860000047ab9 */ /* 0x000fc60000000800 */
[----:B------:R-:W-:Y:S01]  /*50f0*/  IMAD R5, R5, UR5, R4 ;  /* 0x0000000505057c24 */ /* 0x000fe2000f8e0204 */
[----:B------:R-:W-:Y:S01]  /*5100*/  ULDC UR5, c[0x0][0x154] ;  /* 0x0000550000057ab9 */ /* 0x000fe20000000800 */
[----:B0-----:R-:W-:Y:S02]  /*5110*/  IMAD.MOV R4, RZ, RZ, -R14 ;  /* 0x000000ffff047224 */ /* 0x001fe400078e0a0e */
[----:B------:R-:W0:Y:S01]  /*5120*/  LDC R14, c[0x0][0x148] ;  /* 0x00005200ff0e7b82 */ /* 0x000e220000000800 */
[----:B------:R-:W-:Y:S02]  /*5130*/  IMAD.IADD R3, R3, 0x1, R5 ;  /* 0x0000000103037824 */ /* 0x000fe400078e0205 */
[----:B-1----:R-:W-:Y:S01]  /*5140*/  IMAD R11, R12, R4, R11 ;  /* 0x000000040c0b7224 */ /* 0x002fe200078e020b */
[----:B------:R-:W-:Y:S02]  /*5150*/  I2FP.F32.U32 R4, R9 ;  /* 0x0000000900047245 */ /* 0x000fe40000201000 */
[----:B------:R-:W-:-:S02]  /*5160*/  SHF.R.U64 R12, R2, UR4, R3 ;  /* 0x00000004020c7c19 */ /* 0x000fc40008001203 */
[----:B------:R-:W-:Y:S01]  /*5170*/  SHF.R.U32.HI R3, RZ, UR4, R3 ;  /* 0x00000004ff037c19 */ /* 0x000fe20008011603 */
[----:B------:R-:W-:Y:S01]  /*5180*/  FMUL R4, R4, UR5 ;  /* 0x0000000504047c20 */ /* 0x000fe20008400000 */
[----:B------:R-:W-:Y:S02]  /*5190*/  ULDC UR4, c[0x0][0x608] ;  /* 0x0001820000047ab9 */ /* 0x000fe40000000800 */
[--C-:B------:R-:W-:Y:S01]  /*51a0*/  SHF.R.U64 R15, R12, UR4, R3.reuse ;  /* 0x000000040c0f7c19 */ /* 0x100fe20008001203 */
[----:B------:R1:W2:Y:S01]  /*51b0*/  F2I.U32.TRUNC.NTZ R20, R4 ;  /* 0x0000000400147305 */ /* 0x0002a2000020f000 */
[----:B------:R-:W-:Y:S01]  /*51c0*/  SHF.R.U32.HI R2, RZ, UR4, R3 ;  /* 0x00000004ff027c19 */ /* 0x000fe20008011603 */
[----:B------:R-:W-:-:S03]  /*51d0*/  ULDC UR4, c[0x0][0x658] ;  /* 0x0001960000047ab9 */ /* 0x000fc60000000800 */
[--C-:B------:R-:W-:Y:S02]  /*51e0*/  SHF.R.U64 R13, R15, UR4, R2.reuse ;  /* 0x000000040f0d7c19 */ /* 0x100fe40008001202 */
[----:B------:R-:W-:-:S03]  /*51f0*/  SHF.R.U32.HI R19, RZ, UR4, R2 ;  /* 0x00000004ff137c19 */ /* 0x000fc60008011602 */
[----:B------:R-:W-:Y:S02]  /*5200*/  IMAD.MOV.U32 R2, RZ, RZ, R13 ;  /* 0x000000ffff027224 */ /* 0x000fe400078e000d */
[----:B------:R-:W-:Y:S01]  /*5210*/  IMAD.MOV.U32 R3, RZ, RZ, R19 ;  /* 0x000000ffff037224 */ /* 0x000fe200078e0013 */
[----:B-1----:R-:W-:Y:S06]  /*5220*/  @!P1 BRA `(.L_x_110) ;  /* 0x0000000000289947 */ /* 0x002fec0003800000 */
        /* <DEDUP_REMOVED lines=10> */
.L_x_110:
[----:B------:R-:W1:Y:S01]  /*52d0*/  LDC R4, c[0x0][0x65c] ;  /* 0x00019700ff047b82 */ /* 0x000e620000000800 */
[----:B------:R-:W-:Y:S01]  /*52e0*/  ULDC UR4, c[0x0][0x648] ;  /* 0x0001920000047ab9 */ /* 0x000fe20000000800 */
[----:B------:R-:W-:Y:S01]  /*52f0*/  LOP3.LUT R15, R15, UR16, RZ, 0xc0, !PT ;  /* 0x000000100f0f7c12 */ /* 0x000fe2000f8ec0ff */
[----:B--2---:R-:W-:Y:S01]  /*5300*/  IMAD.MOV R20, RZ, RZ, -R20 ;  /* 0x000000ffff147224 */ /* 0x004fe200078e0a14 */
[----:B------:R-:W-:Y:S01]  /*5310*/  SHF.R.U64 R2, R2, UR4, R3 ;  /* 0x0000000402027c19 */ /* 0x000fe20008001203 */
[----:B------:R-:W-:Y:S01]  /*5320*/  ULDC UR4, c[0x0][0x638] ;  /* 0x00018e0000047ab9 */ /* 0x000fe20000000800 */
[----:B------:R-:W-:Y:S01]  /*5330*/  LOP3.LUT R12, R12, UR15, RZ, 0xc0, !PT ;  /* 0x0000000f0c0c7c12 */ /* 0x000fe2000f8ec0ff */
[----:B------:R-:W-:Y:S01]  /*5340*/  ULDC UR5, c[0x0][0x610] ;  /* 0x0001840000057ab9 */ /* 0x000fe20000000800 */
[----:B------:R-:W-:Y:S01]  /*5350*/  IMAD.MOV.U32 R3, RZ, RZ, 0x1 ;  /* 0x00000001ff037424 */ /* 0x000fe200078e00ff */
[----:B-1----:R-:W-:Y:S01]  /*5360*/  ISETP.NE.AND P1, PT, R4, 0x1, PT ;  /* 0x000000010400780c */ /* 0x002fe20003f25270 */
[----:B------:R-:W-:-:S02]  /*5370*/  IMAD.MOV R4, RZ, RZ, -R2 ;  /* 0x000000ffff047224 */ /* 0x000fc400078e0a02 */
[----:B------:R-:W-:Y:S02]  /*5380*/  IMAD R2, R2, UR17, R15 ;  /* 0x0000001102027c24 */ /* 0x000fe4000f8e020f */
[----:B------:R-:W-:Y:S01]  /*5390*/  IMAD R13, R4, UR4, R13 ;  /* 0x00000004040d7c24 */ /* 0x000fe2000f8e020d */
[----:B------:R-:W-:-:S07]  /*53a0*/  ULDC UR4, c[0x0][0x600] ;  /* 0x0001800000047ab9 */ /* 0x000fce0000000800 */
[----:B0-----:R-:W-:-:S04]  /*53b0*/  @P1 IMAD R11, R14, R20, R9 ;  /* 0x000000140e0b1224 */ /* 0x001fc800078e0209 */
[----:B------:R-:W-:Y:S02]  /*53c0*/  IMAD R11, R2, UR5, R11 ;  /* 0x00000005020b7c24 */ /* 0x000fe4000f8e020b */
[----:B------:R-:W-:-:S05]  /*53d0*/  IMAD R2, R13, UR4, R12 ;  /* 0x000000040d027c24 */ /* 0x000fca000f8e020c */
[----:B------:R-:W-:Y:S02]  /*53e0*/  SEL R22, R2, R11, !P1 ;  /* 0x0000000b02167207 */ /* 0x000fe40004800000 */
[----:B------:R-:W-:Y:S01]  /*53f0*/  SEL R19, R11, R2, !P1 ;  /* 0x000000020b137207 */ /* 0x000fe20004800000 */
[----:B------:R-:W-:-:S07]  /*5400*/  IMAD.MOV.U32 R2, RZ, RZ, R10 ;  /* 0x000000ffff027224 */ /* 0x000fce00078e000a */
.L_x_108:
[----:B------:R-:W-:Y:S05]  /*5410*/  BSYNC B1 ;  /* 0x0000000000017941 */ /* 0x000fea0003800000 */
.L_x_107:
[----:B------:R-:W-:-:S13]  /*5420*/  LOP3.LUT P1, RZ, R3, 0xff, RZ, 0xc0, !PT ;  /* 0x000000ff03ff7812 */ /* 0x000fda000782c0ff */
[----:B------:R-:W-:Y:S05]  /*5430*/  @P1 BRA `(.L_x_111) ;  /* 0xfffffff400381947 */ /* 0x000fea000383ffff */
[----:B------:R-:W-:Y:S05]  /*5440*/  BSYNC B0 ;  /* 0x0000000000007941 */ /* 0x000fea0003800000 */
.L_x_99:
[----:B------:R-:W-:-:S03]  /*5450*/  UMOV UR4, 0xffffffff ;  /* 0xffffffff00047882 */ /* 0x000fc60000000000 */
[----:B------:R-:W-:Y:S05]  /*5460*/  BRA.DIV UR4, `(.L_x_112) ;  /* 0x00000006041c7947 */ /* 0x000fea000b800000 */
[----:B------:R-:W-:-:S13]  /*5470*/  ELECT P6, URZ, PT ;  /* 0x00000000003f782f */ /* 0x000fda00038c0000 */
.L_x_127:
[----:B------:R-:W-:Y:S04]  /*5480*/  BSSY B0, `(.L_x_113) ;  /* 0x0000022000007945 */ /* 0x000fe80003800000 */
[----:B------:R-:W-:Y:S05]  /*5490*/  @!P6 BRA `(.L_x_114) ;  /* 0x000000000080e947 */ /* 0x000fea0003800000 */
[----:B------:R-:W-:-:S04]  /*54a0*/  LOP3.LUT R16, R16, 0x2, RZ, 0xfc, !PT ;  /* 0x0000000210107812 */ /* 0x000fc800078efcff */
[----:B------:R-:W-:-:S13]  /*54b0*/  ISETP.NE.AND P0, PT, R16, 0x3, PT ;  /* 0x000000031000780c */ /* 0x000fda0003f05270 */
[----:B------:R-:W-:Y:S05]  /*54c0*/  @!P0 BRA `(.L_x_115) ;  /* 0x0000000000048947 */ /* 0x000fea0003800000 */
[----:B------:R-:W-:Y:S01]  /*54d0*/  BPT.TRAP 0x1 ;  /* 0x000000040000795c */ /* 0x000fe20000300000 */
.L_x_115:
[----:B------:R-:W0:Y:S01]  /*54e0*/  S2R R3, SR_CgaCtaId ;  /* 0x0000000000037919 */ /* 0x000e220000008800 */
[----:B------:R-:W-:Y:S02]  /*54f0*/  MOV R2, 0x400 ;  /* 0x0000040000027802 */ /* 0x000fe40000000f00 */
[----:B------:R-:W-:Y:S02]  /*5500*/  SHF.L.U32 R4, R0, 0x1f, RZ ;  /* 0x0000001f00047819 */ /* 0x000fe400000006ff */
[----:B0-----:R-:W-:-:S05]  /*5510*/  LEA R2, R3, R2, 0x18 ;  /* 0x0000000203027211 */ /* 0x001fca00078ec0ff */
[----:B------:R-:W-:-:S04]  /*5520*/  VIADD R2, R2, 0x18 ;  /* 0x0000001802027836 */ /* 0x000fc80000000000 */
[C---:B------:R-:W-:Y:S02]  /*5530*/  IMAD R9, R7.reuse, 0x8, R2 ;  /* 0x0000000807097824 */ /* 0x040fe400078e0202 */
[----:B------:R-:W-:Y:S02]  /*5540*/  VIADD R7, R7, 0x1 ;  /* 0x0000000107077836 */ /* 0x000fe40000000000 */
[----:B------:R-:W0:Y:S03]  /*5550*/  SYNCS.PHASECHK.TRANS64.TRYWAIT P0, [R9+URZ], R4 ;  /* 0x00000004090075a7 */ /* 0x000e26000800017f */
[----:B------:R-:W-:-:S04]  /*5560*/  ISETP.NE.AND P1, PT, R7, 0x3, PT ;  /* 0x000000030700780c */ /* 0x000fc80003f25270 */
[----:B------:R-:W-:Y:S02]  /*5570*/  SEL R3, RZ, 0x1, P1 ;  /* 0x00000001ff037807 */ /* 0x000fe40000800000 */
[----:B------:R-:W-:Y:S02]  /*5580*/  SEL R7, R7, RZ, P1 ;  /* 0x000000ff07077207 */ /* 0x000fe40000800000 */
[----:B------:R-:W-:-:S03]  /*5590*/  LOP3.LUT R11, R0, R3, RZ, 0x3c, !PT ;  /* 0x00000003000b7212 */ /* 0x000fc600078e3cff */
[----:B------:R-:W-:Y:S01]  /*55a0*/  IMAD R6, R7, 0x8, R2 ;  /* 0x0000000807067824 */ /* 0x000fe200078e0202 */
[----:B------:R-:W-:Y:S01]  /*55b0*/  SHF.L.U32 R5, R11, 0x1f, RZ ;  /* 0x0000001f0b057819 */ /* 0x000fe200000006ff */
[----:B0-----:R-:W-:Y:S06]  /*55c0*/  @!P0 BRA `(.L_x_116) ;  /* 0x0000000000e48947 */ /* 0x001fec0003800000 */
.L_x_128:
[----:B------:R-:W1:Y:S01]  /*55d0*/  SYNCS.PHASECHK.TRANS64.TRYWAIT P0, [R6+URZ], R5 ;  /* 0x00000005060075a7 */ /* 0x000e62000800017f */
[----:B------:R-:W-:-:S05]  /*55e0*/  VIADD R0, R7, 0x1 ;  /* 0x0000000107007836 */ /* 0x000fca0000000000 */
[----:B------:R-:W-:-:S04]  /*55f0*/  ISETP.NE.AND P1, PT, R0, 0x3, PT ;  /* 0x000000030000780c */ /* 0x000fc80003f25270 */
[----:B0-----:R-:W-:Y:S02]  /*5600*/  SEL R4, RZ, 0x1, P1 ;  /* 0x00000001ff047807 */ /* 0x001fe40000800000 */
[----:B------:R-:W-:Y:S02]  /*5610*/  SEL R3, R0, RZ, P1 ;  /* 0x000000ff00037207 */ /* 0x000fe40000800000 */
[----:B------:R-:W-:Y:S01]  /*5620*/  LOP3.LUT R0, R11, R4, RZ, 0x3c, !PT ;  /* 0x000000040b007212 */ /* 0x000fe200078e3cff */
[----:B-1----:R-:W-:Y:S06]  /*5630*/  @!P0 BRA `(.L_x_117) ;  /* 0x0000000000dc8947 */ /* 0x002fec0003800000 */
.L_x_129:
[----:B------:R-:W-:Y:S01]  /*5640*/  IMAD R3, R3, 0x8, R2 ;  /* 0x0000000803037824 */ /* 0x000fe200078e0202 */
[----:B------:R-:W-:-:S07]  /*5650*/  SHF.L.U32 R0, R0, 0x1f, RZ ;  /* 0x0000001f00007819 */ /* 0x000fce00000006ff */
.L_x_118:
[----:B-1----:R1:W2:Y:S02]  /*5660*/  SYNCS.PHASECHK.TRANS64.TRYWAIT P0, [R3+URZ], R0 ;  /* 0x00000000030075a7 */ /* 0x0022a4000800017f */
[----:B--2---:R-:W-:Y:S05]  /*5670*/  @!P0 NANOSLEEP.SYNCS 0x989680 ;  /* 0x009896800000895d */ /* 0x004fea0003900000 */
[----:B------:R-:W2:Y:S02]  /*5680*/  @!P0 SYNCS.PHASECHK.TRANS64 P0, [R3+URZ], R0 ;  /* 0x00000000030085a7 */ /* 0x000ea4000800007f */
[----:B--2---:R-:W-:Y:S05]  /*5690*/  @!P0 BRA `(.L_x_118) ;  /* 0xfffffffc00f08947 */ /* 0x004fea000383ffff */
.L_x_114:
[----:B------:R-:W-:Y:S05]  /*56a0*/  BSYNC B0 ;  /* 0x0000000000007941 */ /* 0x000fea0003800000 */
.L_x_113:
[----:B------:R-:W-:Y:S05]  /*56b0*/  EXIT ;  /* 0x000000000000794d */ /* 0x000fea0003800000 */
.L_x_15:
[----:B-1----:R1:W2:Y:S02]  /*56c0*/  SYNCS.PHASECHK.TRANS64.TRYWAIT P0, [R63+URZ], R0 ;  /* 0x000000003f0075a7 */ /* 0x0022a4000800017f */
[----:B--2---:R-:W-:Y:S05]  /*56d0*/  @!P0 NANOSLEEP.SYNCS 0x989680 ;  /* 0x009896800000895d */ /* 0x004fea0003900000 */
[----:B------:R-:W2:Y:S02]  /*56e0*/  @!P0 SYNCS.PHASECHK.TRANS64 P0, [R63+URZ], R0 ;  /* 0x000000003f0085a7 */ /* 0x000ea4000800007f */
[----:B--2---:R-:W-:Y:S05]  /*56f0*/  @!P0 BRA `(.L_x_15) ;  /* 0xfffffffc00f08947 */ /* 0x004fea000383ffff */
[----:B------:R-:W-:Y:S05]  /*5700*/  BRA `(.L_x_119) ;  /* 0xffffffbc00747947 */ /* 0x000fea000383ffff */
.L_x_20:
[----:B--2---:R2:W3:Y:S02]  /*5710*/  SYNCS.PHASECHK.TRANS64.TRYWAIT P1, [R3+URZ], R0 ;  /* 0x00000000030075a7 */ /* 0x0044e4000802017f */
[----:B---3--:R-:W-:Y:S05]  /*5720*/  @!P1 NANOSLEEP.SYNCS 0x989680 ;  /* 0x009896800000995d */ /* 0x008fea0003900000 */
[----:B------:R-:W3:Y:S02]  /*5730*/  @!P1 SYNCS.PHASECHK.TRANS64 P1, [R3+URZ], R0 ;  /* 0x00000000030095a7 */ /* 0x000ee4000802007f */
[----:B---3--:R-:W-:Y:S05]  /*5740*/  @!P1 BRA `(.L_x_20) ;  /* 0xfffffffc00f09947 */ /* 0x008fea000383ffff */
[----:B------:R-:W-:Y:S05]  /*5750*/  BRA `(.L_x_19) ;  /* 0xffffffbc00d87947 */ /* 0x000fea000383ffff */
.L_x_25:
[----:B--2---:R-:W-:-:S04]  /*5760*/  IMAD.U32 R4, RZ, RZ, UR4 ;  /* 0x00000004ff047e24 */ /* 0x004fc8000f8e00ff */
[----:B------:R2:W3:Y:S03]  /*5770*/  SYNCS.PHASECHK.TRANS64.TRYWAIT P1, [R4+URZ], R3 ;  /* 0x00000003040075a7 */ /* 0x0004e6000802017f */
[----:B---3--:R-:W-:Y:S05]  /*5780*/  @!P1 NANOSLEEP.SYNCS 0x989680 ;  /* 0x009896800000995d */ /* 0x008fea0003900000 */
[----:B------:R-:W3:Y:S02]  /*5790*/  @!P1 SYNCS.PHASECHK.TRANS64 P1, [R4+URZ], R3 ;  /* 0x00000003040095a7 */ /* 0x000ee4000802007f */
[----:B---3--:R-:W-:Y:S05]  /*57a0*/  @!P1 BRA `(.L_x_25) ;  /* 0xfffffffc00ec9947 */ /* 0x008fea000383ffff */
[----:B------:R-:W-:Y:S05]  /*57b0*/  BRA `(.L_x_24) ;  /* 0xffffffc000507947 */ /* 0x000fea000383ffff */
.L_x_31:
[----:B---3--:R3:W4:Y:S02]  /*57c0*/  SYNCS.PHASECHK.TRANS64.TRYWAIT P0, [R63+URZ+0x10], R0 ;  /* 0x000010003f0075a7 */ /* 0x008724000800017f */
[----:B----4-:R-:W-:Y:S05]  /*57d0*/  @!P0 NANOSLEEP.SYNCS 0x989680 ;  /* 0x009896800000895d */ /* 0x010fea0003900000 */
[----:B------:R-:W4:Y:S02]  /*57e0*/  @!P0 SYNCS.PHASECHK.TRANS64 P0, [R63+URZ+0x10], R0 ;  /* 0x000010003f0085a7 */ /* 0x000f24000800007f */
[----:B----4-:R-:W-:Y:S05]  /*57f0*/  @!P0 BRA `(.L_x_31) ;  /* 0xfffffffc00f08947 */ /* 0x010fea000383ffff */
[----:B------:R-:W-:Y:S05]  /*5800*/  BRA `(.L_x_120) ;  /* 0xffffffc400487947 */ /* 0x000fea000383ffff */
.L_x_100:
[----:B------:R-:W-:Y:S01]  /*5810*/  BSSY B1, `(.L_x_121) ;  /* 0x0000006000017945 */ /* 0x000fe20003800000 */
[----:B------:R-:W-:-:S07]  /*5820*/  IMAD.MOV.U32 R15, RZ, RZ, -0x1 ;  /* 0xffffffffff0f7424 */ /* 0x000fce00078e00ff */
[----:B-----5:R-:W-:Y:S05]  /*5830*/  WARPSYNC.COLLECTIVE R15, `(.L_x_122) ;  /* 0x000000000f0c7348 */ /* 0x020fea0003c00000 */
[----:B------:R-:W-:Y:S02]  /*5840*/  ELECT P6, UR62, PT ;  /* 0x00000000003e782f */ /* 0x000fe400038c0000 */
[----:B------:R-:W-:Y:S01]  /*5850*/  MOV R14, UR62 ;  /* 0x0000003e000e7c02 */ /* 0x000fe20008000f00 */
[----:B-----5:R-:W-:Y:S10]  /*5860*/  ENDCOLLECTIVE ;  /* 0x000000000000791b */ /* 0x020ff40003800000 */
.L_x_122:
[----:B------:R-:W-:Y:S05]  /*5870*/  BSYNC B1 ;  /* 0x0000000000017941 */ /* 0x000fea0003800000 */
.L_x_121:
[----:B------:R-:W-:Y:S05]  /*5880*/  BRA `(.L_x_123) ;  /* 0xfffffff000307947 */ /* 0x000fea000383ffff */
.L_x_103:
[----:B0-----:R0:W1:Y:S02]  /*5890*/  SYNCS.PHASECHK.TRANS64.TRYWAIT P1, [R10+URZ+0x18], R5 ;  /* 0x000018050a0075a7 */ /* 0x001064000802017f */
[----:B-1----:R-:W-:Y:S05]  /*58a0*/  @!P1 NANOSLEEP.SYNCS 0x989680 ;  /* 0x009896800000995d */ /* 0x002fea0003900000 */
[----:B------:R-:W1:Y:S02]  /*58b0*/  @!P1 SYNCS.PHASECHK.TRANS64 P1, [R10+URZ+0x18], R5 ;  /* 0x000018050a0095a7 */ /* 0x000e64000802007f */
[----:B-1----:R-:W-:Y:S05]  /*58c0*/  @!P1 BRA `(.L_x_103) ;  /* 0xfffffffc00f09947 */ /* 0x002fea000383ffff */
[----:B------:R-:W-:Y:S05]  /*58d0*/  BRA `(.L_x_124) ;  /* 0xfffffff000647947 */ /* 0x000fea000383ffff */
.L_x_112:
[----:B------:R-:W-:Y:S01]  /*58e0*/  BSSY B0, `(.L_x_125) ;  /* 0x0000006000007945 */ /* 0x000fe20003800000 */
[----:B------:R-:W-:-:S07]  /*58f0*/  IMAD.MOV.U32 R15, RZ, RZ, -0x1 ;  /* 0xffffffffff0f7424 */ /* 0x000fce00078e00ff */
[----:B-----5:R-:W-:Y:S05]  /*5900*/  WARPSYNC.COLLECTIVE R15, `(.L_x_126) ;  /* 0x000000000f0c7348 */ /* 0x020fea0003c00000 */
[----:B------:R-:W-:Y:S02]  /*5910*/  ELECT P6, UR62, PT ;  /* 0x00000000003e782f */ /* 0x000fe400038c0000 */
[----:B------:R-:W-:Y:S01]  /*5920*/  MOV R14, UR62 ;  /* 0x0000003e000e7c02 */ /* 0x000fe20008000f00 */
[----:B-----5:R-:W-:Y:S10]  /*5930*/  ENDCOLLECTIVE ;  /* 0x000000000000791b */ /* 0x020ff40003800000 */
.L_x_126:
[----:B------:R-:W-:Y:S05]  /*5940*/  BSYNC B0 ;  /* 0x0000000000007941 */ /* 0x000fea0003800000 */
.L_x_125:
[----:B------:R-:W-:Y:S05]  /*5950*/  BRA `(.L_x_127) ;  /* 0xfffffff800c87947 */ /* 0x000fea000383ffff */
.L_x_116:
[----:B0-----:R0:W1:Y:S02]  /*5960*/  SYNCS.PHASECHK.TRANS64.TRYWAIT P0, [R9+URZ], R4 ;  /* 0x00000004090075a7 */ /* 0x001064000800017f */
[----:B-1----:R-:W-:Y:S05]  /*5970*/  @!P0 NANOSLEEP.SYNCS 0x989680 ;  /* 0x009896800000895d */ /* 0x002fea0003900000 */
[----:B------:R-:W1:Y:S02]  /*5980*/  @!P0 SYNCS.PHASECHK.TRANS64 P0, [R9+URZ], R4 ;  /* 0x00000004090085a7 */ /* 0x000e64000800007f */
[----:B-1----:R-:W-:Y:S05]  /*5990*/  @!P0 BRA `(.L_x_116) ;  /* 0xfffffffc00f08947 */ /* 0x002fea000383ffff */
[----:B------:R-:W-:Y:S05]  /*59a0*/  BRA `(.L_x_128) ;  /* 0xfffffffc00087947 */ /* 0x000fea000383ffff */
.L_x_117:
[----:B0-----:R0:W1:Y:S02]  /*59b0*/  SYNCS.PHASECHK.TRANS64.TRYWAIT P0, [R6+URZ], R5 ;  /* 0x00000005060075a7 */ /* 0x001064000800017f */
[----:B-1----:R-:W-:Y:S05]  /*59c0*/  @!P0 NANOSLEEP.SYNCS 0x989680 ;  /* 0x009896800000895d */ /* 0x002fea0003900000 */
[----:B------:R-:W1:Y:S02]  /*59d0*/  @!P0 SYNCS.PHASECHK.TRANS64 P0, [R6+URZ], R5 ;  /* 0x00000005060085a7 */ /* 0x000e64000800007f */
[----:B-1----:R-:W-:Y:S05]  /*59e0*/  @!P0 BRA `(.L_x_117) ;  /* 0xfffffffc00f08947 */ /* 0x002fea000383ffff */
[----:B------:R-:W-:Y:S05]  /*59f0*/  BRA `(.L_x_129) ;  /* 0xfffffffc00107947 */ /* 0x000fea000383ffff */
.L_x_130:
[----:B------:R-:W-:-:S00]  /*5a00*/  BRA `(.L_x_130) ;  /* 0xfffffffc00fc7947 */ /* 0x000fc0000383ffff */
[----:B------:R-:W-:-:S00]  /*5a10*/  NOP ;  /* 0x0000000000007918 */ /* 0x000fc00000000000 */
        /* <DEDUP_REMOVED lines=14> */
.L_x_131:


//--------------------- .nv.global.init           --------------------------
	.section	.nv.global.init,"aw",@progbits
.nv.global.init:
	.type		$str$22,@object
	.size		$str$22,($str$23 - $str$22)
$str$22:
        /*0000*/ 	.byte	0x6b, 0x5f, 0x74, 0x69, 0x6c, 0x65, 0x5f, 0x63, 0x6f, 0x75, 0x6e, 0x74, 0x20, 0x3e, 0x3d, 0x20
        /*0010*/ 	.byte	0x31, 0x00
	.type		$str$23,@object
	.size		$str$23,(__unnamed_1 - $str$23)
$str$23:
        /*0012*/ 	.byte	0x2f, 0x74, 0x6d, 0x70, 0x2f, 0x63, 0x75, 0x74, 0x6c, 0x61, 0x73, 0x73, 0x5f, 0x73, 0x77, 0x65
        /*0022*/ 	.byte	0x65, 0x70, 0x5f, 0x73, 0x72, 0x63, 0x2f, 0x69, 0x6e, 0x63, 0x6c, 0x75, 0x64, 0x65, 0x2f, 0x63
        /*0032*/ 	.byte	0x75, 0x74, 0x6c, 0x61, 0x73, 0x73, 0x2f, 0x67, 0x65, 0x6d, 0x6d, 0x2f, 0x63, 0x6f, 0x6c, 0x6c
        /*0042*/ 	.byte	0x65, 0x63, 0x74, 0x69, 0x76, 0x65, 0x2f, 0x73, 0x6d, 0x39, 0x30, 0x5f, 0x6d, 0x6d, 0x61, 0x5f
        /*0052*/ 	.byte	0x74, 0x6d, 0x61, 0x5f, 0x67, 0x6d, 0x6d, 0x61, 0x5f, 0x73, 0x73, 0x5f, 0x77, 0x61, 0x72, 0x70
        /*0062*/ 	.byte	0x73, 0x70, 0x65, 0x63, 0x69, 0x61, 0x6c, 0x69, 0x7a, 0x65, 0x64, 0x2e, 0x68, 0x70, 0x70, 0x00
	.type		__unnamed_1,@object
	.size		__unnamed_1,(.L_0 - __unnamed_1)
__unnamed_1:
        /*0072*/ 	.byte	0x76, 0x6f, 0x69, 0x64, 0x20, 0x63, 0x75, 0x74, 0x6c, 0x61, 0x73, 0x73, 0x3a, 0x3a, 0x67, 0x65
        /* <DEDUP_REMOVED lines=179> */
        /*0bb2*/ 	.byte	0x74, 0x79, 0x5d, 0x00
.L_0:


//--------------------- .nv.shared._ZN7cutlass13device_kernelINS_4gemm6kernel13GemmUniversalIN4cute5tupleIJiiiiEEENS1_10collective13CollectiveMmaINS1_34MainloopSm90TmaGmmaWarpSpecializedILi3ENS5_IJNS4_1CILi1EEESB_SB_EEENS1_32KernelTmaWarpSpecializedPingpongEEENS5_IJNSA_ILi64EEESF_NSA_ILi32EEEEEENS_6half_tENS5_IJlSB_lEEESI_SJ_NS4_8TiledMMAINS4_8MMA_AtomIJNS4_4SM904GMMA25MMA_64x64x16_F32F16F16_SSILNSN_5MajorE0ELSP_0ELNSN_7ScaleInE1ELSQ_1EEEEEENS4_6LayoutISC_NS5_IJNSA_ILi0EEESU_SU_EEEEENS5_IJNS4_10UnderscoreESX_SX_EEEEENS4_13SM90_TMA_LOADENS4_14ComposedLayoutINS4_7SwizzleILi2ELi4ELi3EEENS4_18smem_ptr_flag_bitsILi16EEENST_INS5_IJNSA_ILi8EEESG_EEENS5_IJSG_SB_EEEEEEEvNS4_8identityES10_S1A_vS1B_EENS_8epilogue10collective6detail29Sm90TmaWarpSpecializedAdapterINS1E_15DefaultEpilogueISI_SJ_SJ_NS1D_6thread17LinearCombinationISI_Li1EffLNS1I_9ScaleType4KindE0ELNS_15FloatRoundStyleE2ESI_EENS1_15EpilogueDefaultEEEEEvvEEEEvNT_6ParamsE --------------------------
	.section	.nv.shared._ZN7cutlass13device_kernelINS_4gemm6kernel13GemmUniversalIN4cute5tupleIJiiiiEEENS1_10collective13CollectiveMmaINS1_34MainloopSm90TmaGmmaWarpSpecializedILi3ENS5_IJNS4_1CILi1EEESB_SB_EEENS1_32KernelTmaWarpSpecializedPingpongEEENS5_IJNSA_ILi64EEESF_NSA_ILi32EEEEEENS_6half_tENS5_IJlSB_lEEESI_SJ_NS4_8TiledMMAINS4_8MMA_AtomIJNS4_4SM904GMMA25MMA_64x64x16_F32F16F16_SSILNSN_5MajorE0ELSP_0ELNSN_7ScaleInE1ELSQ_1EEEEEENS4_6LayoutISC_NS5_IJNSA_ILi0EEESU_SU_EEEEENS5_IJNS4_10UnderscoreESX_SX_EEEEENS4_13SM90_TMA_LOADENS4_14ComposedLayoutINS4_7SwizzleILi2ELi4ELi3EEENS4_18smem_ptr_flag_bitsILi16EEENST_INS5_IJNSA_ILi8EEESG_EEENS5_IJSG_SB_EEEEEEEvNS4_8identityES10_S1A_vS1B_EENS_8epilogue10collective6detail29Sm90TmaWarpSpecializedAdapterINS1E_15DefaultEpilogueISI_SJ_SJ_NS1D_6thread17LinearCombinationISI_Li1EffLNS1I_9ScaleType4KindE0ELNS_15FloatRoundStyleE2ESI_EENS1_15EpilogueDefaultEEEEEvvEEEEvNT_6ParamsE,"aw",@nobits
	.sectionflags	@""
	.align	16
	.zero		1024


//--------------------- .nv.shared.reserved.0     --------------------------
	.section	.nv.shared.reserved.0,"aw",@nobits
	.weak		__nv_reservedSMEM_offset_0_alias
	.size		__nv_reservedSMEM_offset_0_alias, 0, 0
	.other		__nv_reservedSMEM_offset_0_alias,@"STO_CUDA_RESERVED_SHARED STV_DEFAULT"
__nv_reservedSMEM_offset_0_alias:
	.zero		0


//--------------------- .nv.global                --------------------------
	.section	.nv.global,"aw",@nobits
.nv.global:
	.type		_ZN39_INTERNAL_cd4a04db_4_k_cu_ab8ea9a2_27774cute1_E,@object
	.size		_ZN39_INTERNAL_cd4a04db_4_k_cu_ab8ea9a2_27774cute1_E,(_ZN39_INTERNAL_cd4a04db_4_k_cu_ab8ea9a2_27774cuda3std3__45__cpo6cbeginE - _ZN39_INTERNAL_cd4a04db_4_k_cu_ab8ea9a2_27774cute1_E)
_ZN39_INTERNAL_cd4a04db_4_k_cu_ab8ea9a2_27774cute1_E:
	.zero		1
	.type		_ZN39_INTERNAL_cd4a04db_4_k_cu_ab8ea9a2_27774cuda3std3__45__cpo6cbeginE,@object
	.size		_ZN39_INTERNAL_cd4a04db_4_k_cu_ab8ea9a2_27774cuda3std3__45__cpo6cbeginE,(_ZN39_INTERNAL_cd4a04db_4_k_cu_ab8ea9a2_27774cuda3std3__48in_placeE - _ZN39_INTERNAL_cd4a04db_4_k_cu_ab8ea9a2_27774cuda3std3__45__cpo6cbeginE)
_ZN39_INTERNAL_cd4a04db_4_k_cu_ab8ea9a2_27774cuda3std3__45__cpo6cbeginE:
	.zero		1
	.type		_ZN39_INTERNAL_cd4a04db_4_k_cu_ab8ea9a2_27774cuda3std3__48in_placeE,@object
	.size		_ZN39_INTERNAL_cd4a04db_4_k_cu_ab8ea9a2_27774cuda3std3__48in_placeE,(_ZN39_INTERNAL_cd4a04db_4_k_cu_ab8ea9a2_27774cuda3std6ranges3__45__cpo9iter_moveE - _ZN39_INTERNAL_cd4a04db_4_k_cu_ab8ea9a2_27774cuda3std3__48in_placeE)
_ZN39_INTERNAL_cd4a04db_4_k_cu_ab8ea9a2_27774cuda3std3__48in_placeE:
	.zero		1
	.type		_ZN39_INTERNAL_cd4a04db_4_k_cu_ab8ea9a2_27774cuda3std6ranges3__45__cpo9iter_moveE,@object
	.size		_ZN39_INTERNAL_cd4a04db_4_k_cu_ab8ea9a2_27774cuda3std6ranges3__45__cpo9iter_moveE,(_ZN39_INTERNAL_cd4a04db_4_k_cu_ab8ea9a2_27774cuda3std3__45__cpo5beginE - _ZN39_INTERNAL_cd4a04db_4_k_cu_ab8ea9a2_27774cuda3std6ranges3__45__cpo9iter_moveE)
_ZN39_INTERNAL_cd4a04db_4_k_cu_ab8ea9a2_27774cuda3std6ranges3__45__cpo9iter_moveE:
	.zero		1
	.type		_ZN39_INTERNAL_cd4a04db_4_k_cu_ab8ea9a2_27774cuda3std3__45__cpo5beginE,@object
	.size		_ZN39_INTERNAL_cd4a04db_4_k_cu_ab8ea9a2_27774cuda3std3__45__cpo5beginE,(_ZN39_INTERNAL_cd4a04db_4_k_cu_ab8ea9a2_27774cuda3std3__441_GLOBAL__N__cd4a04db_4_k_cu_ab8ea9a2_27776ignoreE - _ZN39_INTERNAL_cd4a04db_4_k_cu_ab8ea9a2_27774cuda3std3__45__cpo5beginE)
_ZN39_INTERNAL_cd4a04db_4_k_cu_ab8ea9a2_27774cuda3std3__45__cpo5beginE:
	.zero		1
	.type		_ZN39_INTERNAL_cd4a04db_4_k_cu_ab8ea9a2_27774cuda3std3__441_GLOBAL__N__cd4a04db_4_k_cu_ab8ea9a2_27776ignoreE,@object
	.size		_ZN39_INTERNAL_cd4a04db_4_k_cu_ab8ea9a2_27774cuda3std3__441_GLOBAL__N__cd4a04db_4_k_cu_ab8ea9a2_27776ignoreE,(_ZN39_INTERNAL_cd4a04db_4_k_cu_ab8ea9a2_27774cute7productE - _ZN39_INTERNAL_cd4a04db_4_k_cu_ab8ea9a2_27774cuda3std3__441_GLOBAL__N__cd4a04db_4_k_cu_ab8ea9a2_27776ignoreE)
_ZN39_INTERNAL_cd4a04db_4_k_cu_ab8ea9a2_27774cuda3std3__441_GLOBAL__N__cd4a04db_4_k_cu_ab8ea9a2_27776ignoreE:
	.zero		1
	.type		_ZN39_INTERNAL_cd4a04db_4_k_cu_ab8ea9a2_27774cute7productE,@object
	.size		_ZN39_INTERNAL_cd4a04db_4_k_cu_ab8ea9a2_27774cute7productE,(_ZN39_INTERNAL_cd4a04db_4_k_cu_ab8ea9a2_27774cuda3std3__45__cpo3endE - _ZN39_INTERNAL_cd4a04db_4_k_cu_ab8ea9a2_27774cute7productE)
_ZN39_INTERNAL_cd4a04db_4_k_cu_ab8ea9a2_27774cute7productE:
	.zero		1
	.type		_ZN39_INTERNAL_cd4a04db_4_k_cu_ab8ea9a2_27774cuda3std3__45__cpo3endE,@object
	.size		_ZN39_INTERNAL_cd4a04db_4_k_cu_ab8ea9a2_27774cuda3std3__45__cpo3endE,(_ZN39_INTERNAL_cd4a04db_4_k_cu_ab8ea9a2_27774cuda3std3__419piecewise_constructE - _ZN39_INTERNAL_cd4a04db_4_k_cu_ab8ea9a2_27774cuda3std3__45__cpo3endE)
_ZN39_INTERNAL_cd4a04db_4_k_cu_ab8ea9a2_27774cuda3std3__45__cpo3endE:
	.zero		1
	.type		_ZN39_INTERNAL_cd4a04db_4_k_cu_ab8ea9a2_27774cuda3std3__419piecewise_constructE,@object
	.size		_ZN39_INTERNAL_cd4a04db_4_k_cu_ab8ea9a2_27774cuda3std3__419piecewise_constructE,(_ZN39_INTERNAL_cd4a04db_4_k_cu_ab8ea9a2_27774cuda3std3__45__cpo4cendE - _ZN39_INTERNAL_cd4a04db_4_k_cu_ab8ea9a2_27774cuda3std3__419piecewise_constructE)
_ZN39_INTERNAL_cd4a04db_4_k_cu_ab8ea9a2_27774cuda3std3__419piecewise_constructE:
	.zero		1
	.type		_ZN39_INTERNAL_cd4a04db_4_k_cu_ab8ea9a2_27774cuda3std3__45__cpo4cendE,@object
	.size		_ZN39_INTERNAL_cd4a04db_4_k_cu_ab8ea9a2_27774cuda3std3__45__cpo4cendE,(_ZN39_INTERNAL_cd4a04db_4_k_cu_ab8ea9a2_27774cuda3std6ranges3__45__cpo4swapE - _ZN39_INTERNAL_cd4a04db_4_k_cu_ab8ea9a2_27774cuda3std3__45__cpo4cendE)
_ZN39_INTERNAL_cd4a04db_4_k_cu_ab8ea9a2_27774cuda3std3__45__cpo4cendE:
	.zero		1
	.type		_ZN39_INTERNAL_cd4a04db_4_k_cu_ab8ea9a2_27774cuda3std6ranges3__45__cpo4swapE,@object
	.size		_ZN39_INTERNAL_cd4a04db_4_k_cu_ab8ea9a2_27774cuda3std6ranges3__45__cpo4swapE,(.L_8 - _ZN39_INTERNAL_cd4a04db_4_k_cu_ab8ea9a2_27774cuda3std6ranges3__45__cpo4swapE)
_ZN39_INTERNAL_cd4a04db_4_k_cu_ab8ea9a2_27774cuda3std6ranges3__45__cpo4swapE:
	.zero		1
.L_8:


//--------------------- .nv.constant0._ZN7cutlass13device_kernelINS_4gemm6kernel13GemmUniversalIN4cute5tupleIJiiiiEEENS1_10collective13CollectiveMmaINS1_34MainloopSm90TmaGmmaWarpSpecializedILi3ENS5_IJNS4_1CILi1EEESB_SB_EEENS1_32KernelTmaWarpSpecializedPingpongEEENS5_IJNSA_ILi64EEESF_NSA_ILi32EEEEEENS_6half_tENS5_IJlSB_lEEESI_SJ_NS4_8TiledMMAINS4_8MMA_AtomIJNS4_4SM904GMMA25MMA_64x64x16_F32F16F16_SSILNSN_5MajorE0ELSP_0ELNSN_7ScaleInE1ELSQ_1EEEEEENS4_6LayoutISC_NS5_IJNSA_ILi0EEESU_SU_EEEEENS5_IJNS4_10UnderscoreESX_SX_EEEEENS4_13SM90_TMA_LOADENS4_14ComposedLayoutINS4_7SwizzleILi2ELi4ELi3EEENS4_18smem_ptr_flag_bitsILi16EEENST_INS5_IJNSA_ILi8EEESG_EEENS5_IJSG_SB_EEEEEEEvNS4_8identityES10_S1A_vS1B_EENS_8epilogue10collective6detail29Sm90TmaWarpSpecializedAdapterINS1E_15DefaultEpilogueISI_SJ_SJ_NS1D_6thread17LinearCombinationISI_Li1EffLNS1I_9ScaleType4KindE0ELNS_15FloatRoundStyleE2ESI_EENS1_15EpilogueDefaultEEEEEvvEEEEvNT_6ParamsE --------------------------
	.section	.nv.constant0._ZN7cutlass13device_kernelINS_4gemm6kernel13GemmUniversalIN4cute5tupleIJiiiiEEENS1_10collective13CollectiveMmaINS1_34MainloopSm90TmaGmmaWarpSpecializedILi3ENS5_IJNS4_1CILi1EEESB_SB_EEENS1_32KernelTmaWarpSpecializedPingpongEEENS5_IJNSA_ILi64EEESF_NSA_ILi32EEEEEENS_6half_tENS5_IJlSB_lEEESI_SJ_NS4_8TiledMMAINS4_8MMA_AtomIJNS4_4SM904GMMA25MMA_64x64x16_F32F16F16_SSILNSN_5MajorE0ELSP_0ELNSN_7ScaleInE1ELSQ_1EEEEEENS4_6LayoutISC_NS5_IJNSA_ILi0EEESU_SU_EEEEENS5_IJNS4_10UnderscoreESX_SX_EEEEENS4_13SM90_TMA_LOADENS4_14ComposedLayoutINS4_7SwizzleILi2ELi4ELi3EEENS4_18smem_ptr_flag_bitsILi16EEENST_INS5_IJNSA_ILi8EEESG_EEENS5_IJSG_SB_EEEEEEEvNS4_8identityES10_S1A_vS1B_EENS_8epilogue10collective6detail29Sm90TmaWarpSpecializedAdapterINS1E_15DefaultEpilogueISI_SJ_SJ_NS1D_6thread17LinearCombinationISI_Li1EffLNS1I_9ScaleType4KindE0ELNS_15FloatRoundStyleE2ESI_EENS1_15EpilogueDefaultEEEEEvvEEEEvNT_6ParamsE,"a",@progbits
	.sectionflags	@""
	.align	4
.nv.constant0._ZN7cutlass13device_kernelINS_4gemm6kernel13GemmUniversalIN4cute5tupleIJiiiiEEENS1_10collective13CollectiveMmaINS1_34MainloopSm90TmaGmmaWarpSpecializedILi3ENS5_IJNS4_1CILi1EEESB_SB_EEENS1_32KernelTmaWarpSpecializedPingpongEEENS5_IJNSA_ILi64EEESF_NSA_ILi32EEEEEENS_6half_tENS5_IJlSB_lEEESI_SJ_NS4_8TiledMMAINS4_8MMA_AtomIJNS4_4SM904GMMA25MMA_64x64x16_F32F16F16_SSILNSN_5MajorE0ELSP_0ELNSN_7ScaleInE1ELSQ_1EEEEEENS4_6LayoutISC_NS5_IJNSA_ILi0EEESU_SU_EEEEENS5_IJNS4_10UnderscoreESX_SX_EEEEENS4_13SM90_TMA_LOADENS4_14ComposedLayoutINS4_7SwizzleILi2ELi4ELi3EEENS4_18smem_ptr_flag_bitsILi16EEENST_INS5_IJNSA_ILi8EEESG_EEENS5_IJSG_SB_EEEEEEEvNS4_8identityES10_S1A_vS1B_EENS_8epilogue10collective6detail29Sm90TmaWarpSpecializedAdapterINS1E_15DefaultEpilogueISI_SJ_SJ_NS1D_6thread17LinearCombinationISI_Li1EffLNS1I_9ScaleType4KindE0ELNS_15FloatRoundStyleE2ESI_EENS1_15EpilogueDefaultEEEEEvvEEEEvNT_6ParamsE:
	.zero		1664


//--------------------- SYMBOLS --------------------------

	.type		.nv.reservedSmem.offset0,@object
	.size		.nv.reservedSmem.offset0,0x4
	.type		__assertfail,@function
